	.target	sm_90a

	.elftype	@"ET_EXEC"


//--------------------- .note.nv.tkinfo           --------------------------
	.section	.note.nv.tkinfo,"",@"SHT_NOTE"
	.sectionflags	@"SHF_NOTE_NV_TKINFO"
	.tkinfo
        /*0018*/ 	.word	0x00000002
        /*0030*/ 	.string	""
        /*0030*/ 	.string	"ptxas"
        /*0030*/ 	.string	"Cuda compilation tools, release 13.0, V13.0.88"
        /*0030*/ 	.string	"Build cuda_13.0.r13.0/compiler.36424714_0"
        /*0030*/ 	.string	"-arch sm_90a -m 64 "



//--------------------- .note.nv.cuinfo           --------------------------
	.section	.note.nv.cuinfo,"",@"SHT_NOTE"
	.sectionflags	@"SHF_NOTE_NV_CUINFO"
        /*0018*/ 	.short	0x0002
        /*001a*/ 	.short	0x005a
        /*001c*/ 	.short	0x0082
	.zero		2


//--------------------- .nv.info                  --------------------------
	.section	.nv.info,"",@"SHT_CUDA_INFO"
	.align	4


	//----- nvinfo : EIATTR_REGCOUNT
	.align		4
        /*0000*/ 	.byte	0x04, 0x2f
        /*0002*/ 	.short	(.L_15 - .L_14)
	.align		4
.L_14:
        /*0004*/ 	.word	index@(_ZN7cutlass13device_kernelINS_4gemm6kernel13GemmUniversalIN4cute5tupleIJiiiiEEENS1_10collective13CollectiveMmaINS1_34MainloopSm90TmaGmmaWarpSpecializedILi2ENS5_IJNS4_1CILi2EEESB_NSA_ILi1EEEEEENS1_32KernelTmaWarpSpecializedPingpongEEENS5_IJNSA_ILi64EEENSA_ILi128EEESH_EEENS_10tfloat32_tENS5_IJlSC_lEEESJ_SK_NS4_8TiledMMAINS4_8MMA_AtomIJNS4_4SM904GMMA30MMA_64x128x8_F32TF32TF32_SS_TNILNSO_7ScaleInE1ELSQ_1EEEEEENS4_6LayoutINS5_IJSC_SC_SC_EEENS5_IJNSA_ILi0EEESV_SV_EEEEENS5_IJNS4_10UnderscoreESY_SY_EEEEENS4_23SM90_TMA_LOAD_MULTICASTENS4_14ComposedLayoutINS4_7SwizzleILi3ELi4ELi3EEENS4_18smem_ptr_flag_bitsILi32EEENST_INS5_IJNSA_ILi8EEENSA_ILi32EEEEEENS5_IJS18_SC_EEEEEEEvNS4_8identityES11_S1C_vS1D_EENS_8epilogue10collective6detail29Sm90TmaWarpSpecializedAdapterINS1G_15DefaultEpilogueISJ_SK_SK_NS1F_6thread17LinearCombinationISJ_Li1EffLNS1K_9ScaleType4KindE0ELNS_15FloatRoundStyleE2ESJ_EENS1_15EpilogueDefaultEEEEEvvEEEEvNT_6ParamsE)
        /*0008*/ 	.word	0x000000a8


	//----- nvinfo : EIATTR_FRAME_SIZE
	.align		4
.L_15:
        /*000c*/ 	.byte	0x04, 0x11
        /*000e*/ 	.short	(.L_17 - .L_16)
	.align		4
.L_16:
        /*0010*/ 	.word	index@(_ZN7cutlass13device_kernelINS_4gemm6kernel13GemmUniversalIN4cute5tupleIJiiiiEEENS1_10collective13CollectiveMmaINS1_34MainloopSm90TmaGmmaWarpSpecializedILi2ENS5_IJNS4_1CILi2EEESB_NSA_ILi1EEEEEENS1_32KernelTmaWarpSpecializedPingpongEEENS5_IJNSA_ILi64EEENSA_ILi128EEESH_EEENS_10tfloat32_tENS5_IJlSC_lEEESJ_SK_NS4_8TiledMMAINS4_8MMA_AtomIJNS4_4SM904GMMA30MMA_64x128x8_F32TF32TF32_SS_TNILNSO_7ScaleInE1ELSQ_1EEEEEENS4_6LayoutINS5_IJSC_SC_SC_EEENS5_IJNSA_ILi0EEESV_SV_EEEEENS5_IJNS4_10UnderscoreESY_SY_EEEEENS4_23SM90_TMA_LOAD_MULTICASTENS4_14ComposedLayoutINS4_7SwizzleILi3ELi4ELi3EEENS4_18smem_ptr_flag_bitsILi32EEENST_INS5_IJNSA_ILi8EEENSA_ILi32EEEEEENS5_IJS18_SC_EEEEEEEvNS4_8identityES11_S1C_vS1D_EENS_8epilogue10collective6detail29Sm90TmaWarpSpecializedAdapterINS1G_15DefaultEpilogueISJ_SK_SK_NS1F_6thread17LinearCombinationISJ_Li1EffLNS1K_9ScaleType4KindE0ELNS_15FloatRoundStyleE2ESJ_EENS1_15EpilogueDefaultEEEEEvvEEEEvNT_6ParamsE)
        /*0014*/ 	.word	0x00000000


	//----- nvinfo : EIATTR_MIN_STACK_SIZE
	.align		4
.L_17:
        /*0018*/ 	.byte	0x04, 0x12
        /*001a*/ 	.short	(.L_19 - .L_18)
	.align		4
.L_18:
        /*001c*/ 	.word	index@(_ZN7cutlass13device_kernelINS_4gemm6kernel13GemmUniversalIN4cute5tupleIJiiiiEEENS1_10collective13CollectiveMmaINS1_34MainloopSm90TmaGmmaWarpSpecializedILi2ENS5_IJNS4_1CILi2EEESB_NSA_ILi1EEEEEENS1_32KernelTmaWarpSpecializedPingpongEEENS5_IJNSA_ILi64EEENSA_ILi128EEESH_EEENS_10tfloat32_tENS5_IJlSC_lEEESJ_SK_NS4_8TiledMMAINS4_8MMA_AtomIJNS4_4SM904GMMA30MMA_64x128x8_F32TF32TF32_SS_TNILNSO_7ScaleInE1ELSQ_1EEEEEENS4_6LayoutINS5_IJSC_SC_SC_EEENS5_IJNSA_ILi0EEESV_SV_EEEEENS5_IJNS4_10UnderscoreESY_SY_EEEEENS4_23SM90_TMA_LOAD_MULTICASTENS4_14ComposedLayoutINS4_7SwizzleILi3ELi4ELi3EEENS4_18smem_ptr_flag_bitsILi32EEENST_INS5_IJNSA_ILi8EEENSA_ILi32EEEEEENS5_IJS18_SC_EEEEEEEvNS4_8identityES11_S1C_vS1D_EENS_8epilogue10collective6detail29Sm90TmaWarpSpecializedAdapterINS1G_15DefaultEpilogueISJ_SK_SK_NS1F_6thread17LinearCombinationISJ_Li1EffLNS1K_9ScaleType4KindE0ELNS_15FloatRoundStyleE2ESJ_EENS1_15EpilogueDefaultEEEEEvvEEEEvNT_6ParamsE)
        /*0020*/ 	.word	0x00000000
.L_19:


//--------------------- .nv.compat                --------------------------
	.section	.nv.compat,"",@"SHT_CUDA_COMPAT_INFO"
	.align	4
        /*0000*/ 	.byte	0x02, 0x09, 0x01, 0x00, 0x02, 0x02, 0x04, 0x00, 0x02, 0x05, 0x05, 0x00, 0x03, 0x07, 0x01, 0x01
        /*0010*/ 	.byte	0x02, 0x03, 0x01, 0x00, 0x02, 0x06, 0x01, 0x00, 0x04, 0x0b, 0x08, 0x00, 0x00, 0x00, 0x00, 0x00
        /*0020*/ 	.byte	0x00, 0x00, 0x00, 0x00


//--------------------- .nv.info._ZN7cutlass13device_kernelINS_4gemm6kernel13GemmUniversalIN4cute5tupleIJiiiiEEENS1_10collective13CollectiveMmaINS1_34MainloopSm90TmaGmmaWarpSpecializedILi2ENS5_IJNS4_1CILi2EEESB_NSA_ILi1EEEEEENS1_32KernelTmaWarpSpecializedPingpongEEENS5_IJNSA_ILi64EEENSA_ILi128EEESH_EEENS_10tfloat32_tENS5_IJlSC_lEEESJ_SK_NS4_8TiledMMAINS4_8MMA_AtomIJNS4_4SM904GMMA30MMA_64x128x8_F32TF32TF32_SS_TNILNSO_7ScaleInE1ELSQ_1EEEEEENS4_6LayoutINS5_IJSC_SC_SC_EEENS5_IJNSA_ILi0EEESV_SV_EEEEENS5_IJNS4_10UnderscoreESY_SY_EEEEENS4_23SM90_TMA_LOAD_MULTICASTENS4_14ComposedLayoutINS4_7SwizzleILi3ELi4ELi3EEENS4_18smem_ptr_flag_bitsILi32EEENST_INS5_IJNSA_ILi8EEENSA_ILi32EEEEEENS5_IJS18_SC_EEEEEEEvNS4_8identityES11_S1C_vS1D_EENS_8epilogue10collective6detail29Sm90TmaWarpSpecializedAdapterINS1G_15DefaultEpilogueISJ_SK_SK_NS1F_6thread17LinearCombinationISJ_Li1EffLNS1K_9ScaleType4KindE0ELNS_15FloatRoundStyleE2ESJ_EENS1_15EpilogueDefaultEEEEEvvEEEEvNT_6ParamsE --------------------------
	.section	.nv.info._ZN7cutlass13device_kernelINS_4gemm6kernel13GemmUniversalIN4cute5tupleIJiiiiEEENS1_10collective13CollectiveMmaINS1_34MainloopSm90TmaGmmaWarpSpecializedILi2ENS5_IJNS4_1CILi2EEESB_NSA_ILi1EEEEEENS1_32KernelTmaWarpSpecializedPingpongEEENS5_IJNSA_ILi64EEENSA_ILi128EEESH_EEENS_10tfloat32_tENS5_IJlSC_lEEESJ_SK_NS4_8TiledMMAINS4_8MMA_AtomIJNS4_4SM904GMMA30MMA_64x128x8_F32TF32TF32_SS_TNILNSO_7ScaleInE1ELSQ_1EEEEEENS4_6LayoutINS5_IJSC_SC_SC_EEENS5_IJNSA_ILi0EEESV_SV_EEEEENS5_IJNS4_10UnderscoreESY_SY_EEEEENS4_23SM90_TMA_LOAD_MULTICASTENS4_14ComposedLayoutINS4_7SwizzleILi3ELi4ELi3EEENS4_18smem_ptr_flag_bitsILi32EEENST_INS5_IJNSA_ILi8EEENSA_ILi32EEEEEENS5_IJS18_SC_EEEEEEEvNS4_8identityES11_S1C_vS1D_EENS_8epilogue10collective6detail29Sm90TmaWarpSpecializedAdapterINS1G_15DefaultEpilogueISJ_SK_SK_NS1F_6thread17LinearCombinationISJ_Li1EffLNS1K_9ScaleType4KindE0ELNS_15FloatRoundStyleE2ESJ_EENS1_15EpilogueDefaultEEEEEvvEEEEvNT_6ParamsE,"",@"SHT_CUDA_INFO"
	.sectionflags	@""
	.align	4


	//----- nvinfo : EIATTR_CUDA_API_VERSION
	.align		4
        /*0000*/ 	.byte	0x04, 0x37
        /*0002*/ 	.short	(.L_21 - .L_20)
.L_20:
        /*0004*/ 	.word	0x00000082


	//----- nvinfo : EIATTR_KPARAM_INFO
	.align		4
.L_21:
        /*0008*/ 	.byte	0x04, 0x17
        /*000a*/ 	.short	(.L_23 - .L_22)
.L_22:
        /*000c*/ 	.word	0x00000000
        /*0010*/ 	.short	0x0000
        /*0012*/ 	.short	0x0070
        /*0014*/ 	.byte	0x00, 0xf0, 0x01, 0x10


	//----- nvinfo : EIATTR_SPARSE_MMA_MASK
	.align		4
.L_23:
        /*0018*/ 	.byte	0x03, 0x50
        /*001a*/ 	.short	0x0000


	//----- nvinfo : EIATTR_MAXREG_COUNT
	.align		4
        /*001c*/ 	.byte	0x03, 0x1b
        /*001e*/ 	.short	0x00a8


	//----- nvinfo : EIATTR_NUM_BARRIERS
	.align		4
        /*0020*/ 	.byte	0x02, 0x4c
        /*0022*/ 	.byte	0x01
	.zero		1


	//----- nvinfo : EIATTR_EXTERNS
	.align		4
        /*0024*/ 	.byte	0x04, 0x0f
        /*0026*/ 	.short	(.L_25 - .L_24)


	//   ....[0]....
	.align		4
.L_24:
        /*0028*/ 	.word	index@(__assertfail)


	//----- nvinfo : EIATTR_MERCURY_ISA_VERSION
	.align		4
.L_25:
        /*002c*/ 	.byte	0x03, 0x5f
        /*002e*/ 	.short	0x0101


	//----- nvinfo : EIATTR_INT_WARP_WIDE_INSTR_OFFSETS
	.align		4
        /*0030*/ 	.byte	0x04, 0x31
        /*0032*/ 	.short	(.L_27 - .L_26)


	//   ....[0]....
.L_26:
        /*0034*/ 	.word	0x00000590


	//   ....[1]....
        /*0038*/ 	.word	0x000005d0


	//   ....[2]....
        /*003c*/ 	.word	0x00000660


	//   ....[3]....
        /*0040*/ 	.word	0x00000670


	//   ....[4]....
        /*0044*/ 	.word	0x00000690


	//   ....[5]....
        /*0048*/ 	.word	0x000006b0


	//   ....[6]....
        /*004c*/ 	.word	0x000007a0


	//   ....[7]....
        /*0050*/ 	.word	0x000007c0


	//   ....[8]....
        /*0054*/ 	.word	0x00002c90


	//----- nvinfo : EIATTR_COOP_GROUP_MASK_REGIDS
	.align		4
.L_27:
        /*0058*/ 	.byte	0x04, 0x29
        /*005a*/ 	.short	(.L_29 - .L_28)


	//   ....[0]....
.L_28:
        /*005c*/ 	.word	0xffffffff


	//   ....[1]....
        /*0060*/ 	.word	0xffffffff


	//   ....[2]....
        /*0064*/ 	.word	0xffffffff


	//   ....[3]....
        /*0068*/ 	.word	0xffffffff


	//   ....[4]....
        /*006c*/ 	.word	0xffffffff


	//   ....[5]....
        /*0070*/ 	.word	0xffffffff


	//   ....[6]....
        /*0074*/ 	.word	0xffffffff


	//----- nvinfo : EIATTR_COOP_GROUP_INSTR_OFFSETS
	.align		4
.L_29:
        /*0078*/ 	.byte	0x04, 0x28
        /*007a*/ 	.short	(.L_31 - .L_30)


	//   ....[0]....
.L_30:
        /*007c*/ 	.word	0x00000060


	//   ....[1]....
        /*0080*/ 	.word	0x00000080


	//   ....[2]....
        /*0084*/ 	.word	0x00000180


	//   ....[3]....
        /*0088*/ 	.word	0x00000370


	//   ....[4]....
        /*008c*/ 	.word	0x000003c0


	//   ....[5]....
        /*0090*/ 	.word	0x00000480


	//   ....[6]....
        /*0094*/ 	.word	0x00000940


	//----- nvinfo : EIATTR_REG_RECONFIG
	.align		4
.L_31:
        /*0098*/ 	.byte	0x01, 0x54
	.zero		2


	//----- nvinfo : EIATTR_SYSCALL_OFFSETS
	.align		4
        /*009c*/ 	.byte	0x04, 0x46
        /*009e*/ 	.short	(.L_33 - .L_32)


	//   ....[0]....
.L_32:
        /*00a0*/ 	.word	0x000019a0


	//----- nvinfo : EIATTR_MBARRIER_INSTR_OFFSETS
	.align		4
.L_33:
        /*00a4*/ 	.byte	0x04, 0x39
        /*00a6*/ 	.short	(.L_35 - .L_34)


	//   ....[0]....
.L_34:
        /*00a8*/ 	.word	0x00000300
        /*00ac*/ 	.word	0x000000ff
        /*00b0*/ 	.word	0x00000000
        /*00b4*/ 	.short	0x0100
        /*00b6*/ 	.byte	0x07
	.zero		1


	//   ....[1]....
        /*00b8*/ 	.word	0x00000310
        /*00bc*/ 	.word	0x000000ff
        /*00c0*/ 	.word	0x00000010
        /*00c4*/ 	.short	0x0100
        /*00c6*/ 	.byte	0x07
	.zero		1


	//   ....[2]....
        /*00c8*/ 	.word	0x00000320
        /*00cc*/ 	.word	0x000000ff
        /*00d0*/ 	.word	0x00000008
        /*00d4*/ 	.short	0x0100
        /*00d6*/ 	.byte	0x07
	.zero		1


	//   ....[3]....
        /*00d8*/ 	.word	0x00000330
        /*00dc*/ 	.word	0x000000ff
        /*00e0*/ 	.word	0x00000018
        /*00e4*/ 	.short	0x0100
        /*00e6*/ 	.byte	0x07
	.zero		1


	//   ....[4]....
        /*00e8*/ 	.word	0x00000800
        /*00ec*/ 	.word	0x000000ff
        /*00f0*/ 	.word	0x00000050
        /*00f4*/ 	.short	0x0100
        /*00f6*/ 	.byte	0x0c
	.zero		1


	//   ....[5]....
        /*00f8*/ 	.word	0x00000860
        /*00fc*/ 	.word	0x000000ff
        /*0100*/ 	.word	0x00000058
        /*0104*/ 	.short	0x0100
        /*0106*/ 	.byte	0x0c
	.zero		1


	//   ....[6]....
        /*0108*/ 	.word	0x00000890
        /*010c*/ 	.word	0x000000ff
        /*0110*/ 	.word	0x00000030
        /*0114*/ 	.short	0x0100
        /*0116*/ 	.byte	0x0d
	.zero		1


	//   ....[7]....
        /*0118*/ 	.word	0x000008d0
        /*011c*/ 	.word	0x000000ff
        /*0120*/ 	.word	0x00000038
        /*0124*/ 	.short	0x0100
        /*0126*/ 	.byte	0x0d
	.zero		1


	//   ....[8]....
        /*0128*/ 	.word	0x000008e0
        /*012c*/ 	.word	0x000000ff
        /*0130*/ 	.word	0x00000040
        /*0134*/ 	.short	0x0100
        /*0136*/ 	.byte	0x0d
	.zero		1


	//   ....[9]....
        /*0138*/ 	.word	0x000008f0
        /*013c*/ 	.word	0x000000ff
        /*0140*/ 	.word	0x00000048
        /*0144*/ 	.short	0x0100
        /*0146*/ 	.byte	0x0d
	.zero		1


	//   ....[10]....
        /*0148*/ 	.word	0x00001860
        /*014c*/ 	.word	0x00000062
        /*0150*/ 	.word	0xfffffff8
        /*0154*/ 	.short	0x010a
        /*0156*/ 	.byte	0x3f
	.zero		1


	//   ....[11]....
        /*0158*/ 	.word	0x00001a30
        /*015c*/ 	.word	0x00000003
        /*0160*/ 	.word	0x00000000
        /*0164*/ 	.short	0x010a
        /*0166*/ 	.byte	0x3f
	.zero		1


	//   ....[12]....
        /*0168*/ 	.word	0x00001a90
        /*016c*/ 	.word	0x00000003
        /*0170*/ 	.word	0x00000000
        /*0174*/ 	.short	0x010a
        /*0176*/ 	.byte	0x3f
	.zero		1


	//   ....[13]....
        /*0178*/ 	.word	0x00002330
        /*017c*/ 	.word	0x000000ff
        /*0180*/ 	.word	0x00000000
        /*0184*/ 	.short	0x010a
        /*0186*/ 	.byte	0x07
	.zero		1


	//   ....[14]....
        /*0188*/ 	.word	0x00002370
        /*018c*/ 	.word	0x000000ff
        /*0190*/ 	.word	0x00000000
        /*0194*/ 	.short	0x010a
        /*0196*/ 	.byte	0x07
	.zero		1


	//   ....[15]....
        /*0198*/ 	.word	0x00002b20
        /*019c*/ 	.word	0x00000004
        /*01a0*/ 	.word	0x00000000
        /*01a4*/ 	.short	0x0101
        /*01a6*/ 	.byte	0x3f
	.zero		1


	//   ....[16]....
        /*01a8*/ 	.word	0x00002c20
        /*01ac*/ 	.word	0x00000066
        /*01b0*/ 	.word	0x00000000
        /*01b4*/ 	.short	0x0101
        /*01b6*/ 	.byte	0x2c
	.zero		1


	//   ....[17]....
        /*01b8*/ 	.word	0x00002d10
        /*01bc*/ 	.word	0x00000000
        /*01c0*/ 	.word	0x00000000
        /*01c4*/ 	.short	0x0101
        /*01c6*/ 	.byte	0x3f
	.zero		1


	//   ....[18]....
        /*01c8*/ 	.word	0x00002d70
        /*01cc*/ 	.word	0x00000062
        /*01d0*/ 	.word	0x00000008
        /*01d4*/ 	.short	0x010a
        /*01d6*/ 	.byte	0x3f
	.zero		1


	//   ....[19]....
        /*01d8*/ 	.word	0x00006e50
        /*01dc*/ 	.word	0x00000063
        /*01e0*/ 	.word	0x00000000
        /*01e4*/ 	.short	0x0101
        /*01e6*/ 	.byte	0x2c
	.zero		1


	//   ....[20]....
        /*01e8*/ 	.word	0x00007990
        /*01ec*/ 	.word	0x00000007
        /*01f0*/ 	.word	0x00000010
        /*01f4*/ 	.short	0x010a
        /*01f6*/ 	.byte	0x3f
	.zero		1


	//   ....[21]....
        /*01f8*/ 	.word	0x00007fa0
        /*01fc*/ 	.word	0x00000003
        /*0200*/ 	.word	0x00000058
        /*0204*/ 	.short	0x0101
        /*0206*/ 	.byte	0x3f
	.zero		1


	//   ....[22]....
        /*0208*/ 	.word	0x00008730
        /*020c*/ 	.word	0x00000007
        /*0210*/ 	.word	0x00000000
        /*0214*/ 	.short	0x010a
        /*0216*/ 	.byte	0x3f
	.zero		1


	//   ....[23]....
        /*0218*/ 	.word	0x000087b0
        /*021c*/ 	.word	0x00000003
        /*0220*/ 	.word	0x00000000
        /*0224*/ 	.short	0x010a
        /*0226*/ 	.byte	0x3f
	.zero		1


	//   ....[24]....
        /*0228*/ 	.word	0x00008810
        /*022c*/ 	.word	0x00000062
        /*0230*/ 	.word	0xfffffff8
        /*0234*/ 	.short	0x010a
        /*0236*/ 	.byte	0x3f
	.zero		1


	//   ....[25]....
        /*0238*/ 	.word	0x00008860
        /*023c*/ 	.word	0x00000003
        /*0240*/ 	.word	0x00000000
        /*0244*/ 	.short	0x010a
        /*0246*/ 	.byte	0x3f
	.zero		1


	//   ....[26]....
        /*0248*/ 	.word	0x000088c0
        /*024c*/ 	.word	0x00000005
        /*0250*/ 	.word	0x00000000
        /*0254*/ 	.short	0x010a
        /*0256*/ 	.byte	0x3f
	.zero		1


	//   ....[27]....
        /*0258*/ 	.word	0x00008910
        /*025c*/ 	.word	0x00000062
        /*0260*/ 	.word	0x00000008
        /*0264*/ 	.short	0x010a
        /*0266*/ 	.byte	0x3f
	.zero		1


	//   ....[28]....
        /*0268*/ 	.word	0x000089e0
        /*026c*/ 	.word	0x00000007
        /*0270*/ 	.word	0x00000010
        /*0274*/ 	.short	0x010a
        /*0276*/ 	.byte	0x3f
	.zero		1


	//   ....[29]....
        /*0278*/ 	.word	0x00008ab0
        /*027c*/ 	.word	0x00000007
        /*0280*/ 	.word	0x00000000
        /*0284*/ 	.short	0x010a
        /*0286*/ 	.byte	0x3f
	.zero		1


	//----- nvinfo : EIATTR_NUM_MBARRIERS
	.align		4
.L_35:
        /*0288*/ 	.byte	0x03, 0x38
        /*028a*/ 	.short	0x000a


	//----- nvinfo : EIATTR_EXIT_INSTR_OFFSETS
	.align		4
        /*028c*/ 	.byte	0x04, 0x1c
        /*028e*/ 	.short	(.L_37 - .L_36)


	//   ....[0]....
.L_36:
        /*0290*/ 	.word	0x00001460


	//   ....[1]....
        /*0294*/ 	.word	0x000014c0


	//   ....[2]....
        /*0298*/ 	.word	0x00007590


	//   ....[3]....
        /*029c*/ 	.word	0x000075c0


	//   ....[4]....
        /*02a0*/ 	.word	0x00008800


	//----- nvinfo : EIATTR_MAX_THREADS
	.align		4
.L_37:
        /*02a4*/ 	.byte	0x04, 0x05
        /*02a6*/ 	.short	(.L_39 - .L_38)
.L_38:
        /*02a8*/ 	.word	0x00000180
        /*02ac*/ 	.word	0x00000001
        /*02b0*/ 	.word	0x00000001


	//----- nvinfo : EIATTR_CRS_STACK_SIZE
	.align		4
.L_39:
        /*02b4*/ 	.byte	0x04, 0x1e
        /*02b6*/ 	.short	(.L_41 - .L_40)
.L_40:
        /*02b8*/ 	.word	0x00000000


	//----- nvinfo : EIATTR_CBANK_PARAM_SIZE
	.align		4
.L_41:
        /*02bc*/ 	.byte	0x03, 0x19
        /*02be*/ 	.short	0x0470


	//----- nvinfo : EIATTR_PARAM_CBANK
	.align		4
        /*02c0*/ 	.byte	0x04, 0x0a
        /*02c2*/ 	.short	(.L_43 - .L_42)
	.align		4
.L_42:
        /*02c4*/ 	.word	index@(.nv.constant0._ZN7cutlass13device_kernelINS_4gemm6kernel13GemmUniversalIN4cute5tupleIJiiiiEEENS1_10collective13CollectiveMmaINS1_34MainloopSm90TmaGmmaWarpSpecializedILi2ENS5_IJNS4_1CILi2EEESB_NSA_ILi1EEEEEENS1_32KernelTmaWarpSpecializedPingpongEEENS5_IJNSA_ILi64EEENSA_ILi128EEESH_EEENS_10tfloat32_tENS5_IJlSC_lEEESJ_SK_NS4_8TiledMMAINS4_8MMA_AtomIJNS4_4SM904GMMA30MMA_64x128x8_F32TF32TF32_SS_TNILNSO_7ScaleInE1ELSQ_1EEEEEENS4_6LayoutINS5_IJSC_SC_SC_EEENS5_IJNSA_ILi0EEESV_SV_EEEEENS5_IJNS4_10UnderscoreESY_SY_EEEEENS4_23SM90_TMA_LOAD_MULTICASTENS4_14ComposedLayoutINS4_7SwizzleILi3ELi4ELi3EEENS4_18smem_ptr_flag_bitsILi32EEENST_INS5_IJNSA_ILi8EEENSA_ILi32EEEEEENS5_IJS18_SC_EEEEEEEvNS4_8identityES11_S1C_vS1D_EENS_8epilogue10collective6detail29Sm90TmaWarpSpecializedAdapterINS1G_15DefaultEpilogueISJ_SK_SK_NS1F_6thread17LinearCombinationISJ_Li1EffLNS1K_9ScaleType4KindE0ELNS_15FloatRoundStyleE2ESJ_EENS1_15EpilogueDefaultEEEEEvvEEEEvNT_6ParamsE)
        /*02c8*/ 	.short	0x0210
        /*02ca*/ 	.short	0x0470


	//----- nvinfo : EIATTR_SW_WAR
	.align		4
.L_43:
        /*02cc*/ 	.byte	0x04, 0x36
        /*02ce*/ 	.short	(.L_45 - .L_44)
.L_44:
        /*02d0*/ 	.word	0x00000008
.L_45:


//--------------------- .nv.callgraph             --------------------------
	.section	.nv.callgraph,"",@"SHT_CUDA_CALLGRAPH"
	.align	4
	.sectionentsize	8
	.align		4
        /*0000*/ 	.word	0x00000000
	.align		4
        /*0004*/ 	.word	0xffffffff
	.align		4
        /*0008*/ 	.word	index@(_ZN7cutlass13device_kernelINS_4gemm6kernel13GemmUniversalIN4cute5tupleIJiiiiEEENS1_10collective13CollectiveMmaINS1_34MainloopSm90TmaGmmaWarpSpecializedILi2ENS5_IJNS4_1CILi2EEESB_NSA_ILi1EEEEEENS1_32KernelTmaWarpSpecializedPingpongEEENS5_IJNSA_ILi64EEENSA_ILi128EEESH_EEENS_10tfloat32_tENS5_IJlSC_lEEESJ_SK_NS4_8TiledMMAINS4_8MMA_AtomIJNS4_4SM904GMMA30MMA_64x128x8_F32TF32TF32_SS_TNILNSO_7ScaleInE1ELSQ_1EEEEEENS4_6LayoutINS5_IJSC_SC_SC_EEENS5_IJNSA_ILi0EEESV_SV_EEEEENS5_IJNS4_10UnderscoreESY_SY_EEEEENS4_23SM90_TMA_LOAD_MULTICASTENS4_14ComposedLayoutINS4_7SwizzleILi3ELi4ELi3EEENS4_18smem_ptr_flag_bitsILi32EEENST_INS5_IJNSA_ILi8EEENSA_ILi32EEEEEENS5_IJS18_SC_EEEEEEEvNS4_8identityES11_S1C_vS1D_EENS_8epilogue10collective6detail29Sm90TmaWarpSpecializedAdapterINS1G_15DefaultEpilogueISJ_SK_SK_NS1F_6thread17LinearCombinationISJ_Li1EffLNS1K_9ScaleType4KindE0ELNS_15FloatRoundStyleE2ESJ_EENS1_15EpilogueDefaultEEEEEvvEEEEvNT_6ParamsE)
	.align		4
        /*000c*/ 	.word	index@(__assertfail)
	.align		4
        /*0010*/ 	.word	0x00000000
	.align		4
        /*0014*/ 	.word	0xfffffffe
	.align		4
        /*0018*/ 	.word	0x00000000
	.align		4
        /*001c*/ 	.word	0xfffffffd
	.align		4
        /*0020*/ 	.word	0x00000000
	.align		4
        /*0024*/ 	.word	0xfffffffc


//--------------------- .nv.constant4             --------------------------
	.section	.nv.constant4,"a",@progbits
	.align	8
	.align		8
.nv.constant4:
        /*0000*/ 	.dword	__assertfail
	.align		8
        /*0008*/ 	.dword	__unnamed_1
	.align		8
        /*0010*/ 	.dword	_ZN40_INTERNAL_0ac3b5a9_4_k_cu_157c8e8f_298374cuda3std3__45__cpo5beginE
	.align		8
        /*0018*/ 	.dword	_ZN40_INTERNAL_0ac3b5a9_4_k_cu_157c8e8f_298374cuda3std3__45__cpo3endE
	.align		8
        /*0020*/ 	.dword	_ZN40_INTERNAL_0ac3b5a9_4_k_cu_157c8e8f_298374cuda3std3__45__cpo6cbeginE
	.align		8
        /*0028*/ 	.dword	_ZN40_INTERNAL_0ac3b5a9_4_k_cu_157c8e8f_298374cuda3std3__45__cpo4cendE
	.align		8
        /*0030*/ 	.dword	_ZN40_INTERNAL_0ac3b5a9_4_k_cu_157c8e8f_298374cuda3std3__442_GLOBAL__N__0ac3b5a9_4_k_cu_157c8e8f_298376ignoreE
	.align		8
        /*0038*/ 	.dword	_ZN40_INTERNAL_0ac3b5a9_4_k_cu_157c8e8f_298374cuda3std3__419piecewise_constructE
	.align		8
        /*0040*/ 	.dword	_ZN40_INTERNAL_0ac3b5a9_4_k_cu_157c8e8f_298374cuda3std3__48in_placeE
	.align		8
        /*0048*/ 	.dword	_ZN40_INTERNAL_0ac3b5a9_4_k_cu_157c8e8f_298374cuda3std6ranges3__45__cpo4swapE
	.align		8
        /*0050*/ 	.dword	_ZN40_INTERNAL_0ac3b5a9_4_k_cu_157c8e8f_298374cuda3std6ranges3__45__cpo9iter_moveE
	.align		8
        /*0058*/ 	.dword	_ZN40_INTERNAL_0ac3b5a9_4_k_cu_157c8e8f_298374cute7productE
	.align		8
        /*0060*/ 	.dword	_ZN40_INTERNAL_0ac3b5a9_4_k_cu_157c8e8f_298374cute1_E
	.align		8
        /*0068*/ 	.dword	$str$22
	.align		8
        /*0070*/ 	.dword	$str$23


//--------------------- .text._ZN7cutlass13device_kernelINS_4gemm6kernel13GemmUniversalIN4cute5tupleIJiiiiEEENS1_10collective13CollectiveMmaINS1_34MainloopSm90TmaGmmaWarpSpecializedILi2ENS5_IJNS4_1CILi2EEESB_NSA_ILi1EEEEEENS1_32KernelTmaWarpSpecializedPingpongEEENS5_IJNSA_ILi64EEENSA_ILi128EEESH_EEENS_10tfloat32_tENS5_IJlSC_lEEESJ_SK_NS4_8TiledMMAINS4_8MMA_AtomIJNS4_4SM904GMMA30MMA_64x128x8_F32TF32TF32_SS_TNILNSO_7ScaleInE1ELSQ_1EEEEEENS4_6LayoutINS5_IJSC_SC_SC_EEENS5_IJNSA_ILi0EEESV_SV_EEEEENS5_IJNS4_10UnderscoreESY_SY_EEEEENS4_23SM90_TMA_LOAD_MULTICASTENS4_14ComposedLayoutINS4_7SwizzleILi3ELi4ELi3EEENS4_18smem_ptr_flag_bitsILi32EEENST_INS5_IJNSA_ILi8EEENSA_ILi32EEEEEENS5_IJS18_SC_EEEEEEEvNS4_8identityES11_S1C_vS1D_EENS_8epilogue10collective6detail29Sm90TmaWarpSpecializedAdapterINS1G_15DefaultEpilogueISJ_SK_SK_NS1F_6thread17LinearCombinationISJ_Li1EffLNS1K_9ScaleType4KindE0ELNS_15FloatRoundStyleE2ESJ_EENS1_15EpilogueDefaultEEEEEvvEEEEvNT_6ParamsE --------------------------
	.section	.text._ZN7cutlass13device_kernelINS_4gemm6kernel13GemmUniversalIN4cute5tupleIJiiiiEEENS1_10collective13CollectiveMmaINS1_34MainloopSm90TmaGmmaWarpSpecializedILi2ENS5_IJNS4_1CILi2EEESB_NSA_ILi1EEEEEENS1_32KernelTmaWarpSpecializedPingpongEEENS5_IJNSA_ILi64EEENSA_ILi128EEESH_EEENS_10tfloat32_tENS5_IJlSC_lEEESJ_SK_NS4_8TiledMMAINS4_8MMA_AtomIJNS4_4SM904GMMA30MMA_64x128x8_F32TF32TF32_SS_TNILNSO_7ScaleInE1ELSQ_1EEEEEENS4_6LayoutINS5_IJSC_SC_SC_EEENS5_IJNSA_ILi0EEESV_SV_EEEEENS5_IJNS4_10UnderscoreESY_SY_EEEEENS4_23SM90_TMA_LOAD_MULTICASTENS4_14ComposedLayoutINS4_7SwizzleILi3ELi4ELi3EEENS4_18smem_ptr_flag_bitsILi32EEENST_INS5_IJNSA_ILi8EEENSA_ILi32EEEEEENS5_IJS18_SC_EEEEEEEvNS4_8identityES11_S1C_vS1D_EENS_8epilogue10collective6detail29Sm90TmaWarpSpecializedAdapterINS1G_15DefaultEpilogueISJ_SK_SK_NS1F_6thread17LinearCombinationISJ_Li1EffLNS1K_9ScaleType4KindE0ELNS_15FloatRoundStyleE2ESJ_EENS1_15EpilogueDefaultEEEEEvvEEEEvNT_6ParamsE,"ax",@progbits
	.align	128
.text._ZN7cutlass13device_kernelINS_4gemm6kernel13GemmUniversalIN4cute5tupleIJiiiiEEENS1_10collective13CollectiveMmaINS1_34MainloopSm90TmaGmmaWarpSpecializedILi2ENS5_IJNS4_1CILi2EEESB_NSA_ILi1EEEEEENS1_32KernelTmaWarpSpecializedPingpongEEENS5_IJNSA_ILi64EEENSA_ILi128EEESH_EEENS_10tfloat32_tENS5_IJlSC_lEEESJ_SK_NS4_8TiledMMAINS4_8MMA_AtomIJNS4_4SM904GMMA30MMA_64x128x8_F32TF32TF32_SS_TNILNSO_7ScaleInE1ELSQ_1EEEEEENS4_6LayoutINS5_IJSC_SC_SC_EEENS5_IJNSA_ILi0EEESV_SV_EEEEENS5_IJNS4_10UnderscoreESY_SY_EEEEENS4_23SM90_TMA_LOAD_MULTICASTENS4_14ComposedLayoutINS4_7SwizzleILi3ELi4ELi3EEENS4_18smem_ptr_flag_bitsILi32EEENST_INS5_IJNSA_ILi8EEENSA_ILi32EEEEEENS5_IJS18_SC_EEEEEEEvNS4_8identityES11_S1C_vS1D_EENS_8epilogue10collective6detail29Sm90TmaWarpSpecializedAdapterINS1G_15DefaultEpilogueISJ_SK_SK_NS1F_6thread17LinearCombinationISJ_Li1EffLNS1K_9ScaleType4KindE0ELNS_15FloatRoundStyleE2ESJ_EENS1_15EpilogueDefaultEEEEEvvEEEEvNT_6ParamsE:
        .type           _ZN7cutlass13device_kernelINS_4gemm6kernel13GemmUniversalIN4cute5tupleIJiiiiEEENS1_10collective13CollectiveMmaINS1_34MainloopSm90TmaGmmaWarpSpecializedILi2ENS5_IJNS4_1CILi2EEESB_NSA_ILi1EEEEEENS1_32KernelTmaWarpSpecializedPingpongEEENS5_IJNSA_ILi64EEENSA_ILi128EEESH_EEENS_10tfloat32_tENS5_IJlSC_lEEESJ_SK_NS4_8TiledMMAINS4_8MMA_AtomIJNS4_4SM904GMMA30MMA_64x128x8_F32TF32TF32_SS_TNILNSO_7ScaleInE1ELSQ_1EEEEEENS4_6LayoutINS5_IJSC_SC_SC_EEENS5_IJNSA_ILi0EEESV_SV_EEEEENS5_IJNS4_10UnderscoreESY_SY_EEEEENS4_23SM90_TMA_LOAD_MULTICASTENS4_14ComposedLayoutINS4_7SwizzleILi3ELi4ELi3EEENS4_18smem_ptr_flag_bitsILi32EEENST_INS5_IJNSA_ILi8EEENSA_ILi32EEEEEENS5_IJS18_SC_EEEEEEEvNS4_8identityES11_S1C_vS1D_EENS_8epilogue10collective6detail29Sm90TmaWarpSpecializedAdapterINS1G_15DefaultEpilogueISJ_SK_SK_NS1F_6thread17LinearCombinationISJ_Li1EffLNS1K_9ScaleType4KindE0ELNS_15FloatRoundStyleE2ESJ_EENS1_15EpilogueDefaultEEEEEvvEEEEvNT_6ParamsE,@function
        .size           _ZN7cutlass13device_kernelINS_4gemm6kernel13GemmUniversalIN4cute5tupleIJiiiiEEENS1_10collective13CollectiveMmaINS1_34MainloopSm90TmaGmmaWarpSpecializedILi2ENS5_IJNS4_1CILi2EEESB_NSA_ILi1EEEEEENS1_32KernelTmaWarpSpecializedPingpongEEENS5_IJNSA_ILi64EEENSA_ILi128EEESH_EEENS_10tfloat32_tENS5_IJlSC_lEEESJ_SK_NS4_8TiledMMAINS4_8MMA_AtomIJNS4_4SM904GMMA30MMA_64x128x8_F32TF32TF32_SS_TNILNSO_7ScaleInE1ELSQ_1EEEEEENS4_6LayoutINS5_IJSC_SC_SC_EEENS5_IJNSA_ILi0EEESV_SV_EEEEENS5_IJNS4_10UnderscoreESY_SY_EEEEENS4_23SM90_TMA_LOAD_MULTICASTENS4_14ComposedLayoutINS4_7SwizzleILi3ELi4ELi3EEENS4_18smem_ptr_flag_bitsILi32EEENST_INS5_IJNSA_ILi8EEENSA_ILi32EEEEEENS5_IJS18_SC_EEEEEEEvNS4_8identityES11_S1C_vS1D_EENS_8epilogue10collective6detail29Sm90TmaWarpSpecializedAdapterINS1G_15DefaultEpilogueISJ_SK_SK_NS1F_6thread17LinearCombinationISJ_Li1EffLNS1K_9ScaleType4KindE0ELNS_15FloatRoundStyleE2ESJ_EENS1_15EpilogueDefaultEEEEEvvEEEEvNT_6ParamsE,(.L_x_196 - _ZN7cutlass13device_kernelINS_4gemm6kernel13GemmUniversalIN4cute5tupleIJiiiiEEENS1_10collective13CollectiveMmaINS1_34MainloopSm90TmaGmmaWarpSpecializedILi2ENS5_IJNS4_1CILi2EEESB_NSA_ILi1EEEEEENS1_32KernelTmaWarpSpecializedPingpongEEENS5_IJNSA_ILi64EEENSA_ILi128EEESH_EEENS_10tfloat32_tENS5_IJlSC_lEEESJ_SK_NS4_8TiledMMAINS4_8MMA_AtomIJNS4_4SM904GMMA30MMA_64x128x8_F32TF32TF32_SS_TNILNSO_7ScaleInE1ELSQ_1EEEEEENS4_6LayoutINS5_IJSC_SC_SC_EEENS5_IJNSA_ILi0EEESV_SV_EEEEENS5_IJNS4_10UnderscoreESY_SY_EEEEENS4_23SM90_TMA_LOAD_MULTICASTENS4_14ComposedLayoutINS4_7SwizzleILi3ELi4ELi3EEENS4_18smem_ptr_flag_bitsILi32EEENST_INS5_IJNSA_ILi8EEENSA_ILi32EEEEEENS5_IJS18_SC_EEEEEEEvNS4_8identityES11_S1C_vS1D_EENS_8epilogue10collective6detail29Sm90TmaWarpSpecializedAdapterINS1G_15DefaultEpilogueISJ_SK_SK_NS1F_6thread17LinearCombinationISJ_Li1EffLNS1K_9ScaleType4KindE0ELNS_15FloatRoundStyleE2ESJ_EENS1_15EpilogueDefaultEEEEEvvEEEEvNT_6ParamsE)
        .other          _ZN7cutlass13device_kernelINS_4gemm6kernel13GemmUniversalIN4cute5tupleIJiiiiEEENS1_10collective13CollectiveMmaINS1_34MainloopSm90TmaGmmaWarpSpecializedILi2ENS5_IJNS4_1CILi2EEESB_NSA_ILi1EEEEEENS1_32KernelTmaWarpSpecializedPingpongEEENS5_IJNSA_ILi64EEENSA_ILi128EEESH_EEENS_10tfloat32_tENS5_IJlSC_lEEESJ_SK_NS4_8TiledMMAINS4_8MMA_AtomIJNS4_4SM904GMMA30MMA_64x128x8_F32TF32TF32_SS_TNILNSO_7ScaleInE1ELSQ_1EEEEEENS4_6LayoutINS5_IJSC_SC_SC_EEENS5_IJNSA_ILi0EEESV_SV_EEEEENS5_IJNS4_10UnderscoreESY_SY_EEEEENS4_23SM90_TMA_LOAD_MULTICASTENS4_14ComposedLayoutINS4_7SwizzleILi3ELi4ELi3EEENS4_18smem_ptr_flag_bitsILi32EEENST_INS5_IJNSA_ILi8EEENSA_ILi32EEEEEENS5_IJS18_SC_EEEEEEEvNS4_8identityES11_S1C_vS1D_EENS_8epilogue10collective6detail29Sm90TmaWarpSpecializedAdapterINS1G_15DefaultEpilogueISJ_SK_SK_NS1F_6thread17LinearCombinationISJ_Li1EffLNS1K_9ScaleType4KindE0ELNS_15FloatRoundStyleE2ESJ_EENS1_15EpilogueDefaultEEEEEvvEEEEvNT_6ParamsE,@"STO_CUDA_ENTRY STV_DEFAULT"
_ZN7cutlass13device_kernelINS_4gemm6kernel13GemmUniversalIN4cute5tupleIJiiiiEEENS1_10collective13CollectiveMmaINS1_34MainloopSm90TmaGmmaWarpSpecializedILi2ENS5_IJNS4_1CILi2EEESB_NSA_ILi1EEEEEENS1_32KernelTmaWarpSpecializedPingpongEEENS5_IJNSA_ILi64EEENSA_ILi128EEESH_EEENS_10tfloat32_tENS5_IJlSC_lEEESJ_SK_NS4_8TiledMMAINS4_8MMA_AtomIJNS4_4SM904GMMA30MMA_64x128x8_F32TF32TF32_SS_TNILNSO_7ScaleInE1ELSQ_1EEEEEENS4_6LayoutINS5_IJSC_SC_SC_EEENS5_IJNSA_ILi0EEESV_SV_EEEEENS5_IJNS4_10UnderscoreESY_SY_EEEEENS4_23SM90_TMA_LOAD_MULTICASTENS4_14ComposedLayoutINS4_7SwizzleILi3ELi4ELi3EEENS4_18smem_ptr_flag_bitsILi32EEENST_INS5_IJNSA_ILi8EEENSA_ILi32EEEEEENS5_IJS18_SC_EEEEEEEvNS4_8identityES11_S1C_vS1D_EENS_8epilogue10collective6detail29Sm90TmaWarpSpecializedAdapterINS1G_15DefaultEpilogueISJ_SK_SK_NS1F_6thread17LinearCombinationISJ_Li1EffLNS1K_9ScaleType4KindE0ELNS_15FloatRoundStyleE2ESJ_EENS1_15EpilogueDefaultEEEEEvvEEEEvNT_6ParamsE:
[----:B------:R-:W0:Y:S01]  /*0000*/  LDC R1, c[0x0][0x28] ;  /* 0x00000a00ff017b82 */ /* 0x000e220000000800 */
[----:B------:R-:W1:Y:S01]  /*0010*/  S2R R3, SR_TID.X ;  /* 0x0000000000037919 */ /* 0x000e620000002100 */
[----:B------:R-:W-:Y:S01]  /*0020*/  ELECT P0, URZ, PT ;  /* 0x00000000003f782f */ /* 0x000fe20003800000 */
[----:B------:R-:W-:Y:S01]  /*0030*/  BSSY B0, `(.L_x_0) ;  /* 0x0000014000007945 */ /* 0x000fe20003800000 */
[--C-:B-1----:R-:W-:Y:S02]  /*0040*/  SHF.R.U32.HI R0, RZ, 0x5, R3.reuse ;  /* 0x00000005ff007819 */ /* 0x102fe40000011603 */
[----:B------:R-:W-:-:S03]  /*0050*/  SHF.R.U32.HI R5, RZ, 0x7, R3 ;  /* 0x00000007ff057819 */ /* 0x000fc60000011603 */
[----:B------:R-:W1:Y:S02]  /*0060*/  SHFL.IDX PT, R2, R0, RZ, 0x1f ;  /* 0x00001fff00027589 */ /* 0x000e6400000e0000 */
[----:B-1----:R-:W-:Y:S02]  /*0070*/  R2UR UR6, R2 ;  /* 0x00000000020672ca */ /* 0x002fe400000e0000 */
[----:B------:R1:W2:Y:S11]  /*0080*/  SHFL.IDX PT, R2, R5, RZ, 0x1f ;  /* 0x00001fff05027589 */ /* 0x0002b600000e0000 */
[----:B------:R-:W-:-:S02]  /*0090*/  USHF.R.S32.HI UR4, URZ, 0x1f, UR6 ;  /* 0x0000001f3f047899 */ /* 0x000fc40008011406 */
[----:B------:R-:W-:Y:S02]  /*00a0*/  ISETP.NE.OR P0, PT, RZ, UR6, !P0 ;  /* 0x00000006ff007c0c */ /* 0x000fe4000c705670 */
[----:B------:R-:W-:-:S04]  /*00b0*/  ULEA.HI UR4, UR4, UR6, URZ, 0x2 ;  /* 0x0000000604047291 */ /* 0x000fc8000f8f103f */
[----:B------:R-:W-:-:S04]  /*00c0*/  ULOP3.LUT UR4, UR4, 0xfffffffc, URZ, 0xc0, !UPT ;  /* 0xfffffffc04047892 */ /* 0x000fc8000f8ec03f */
[----:B------:R-:W-:-:S03]  /*00d0*/  UIADD3 UR6, UR6, -UR4, URZ ;  /* 0x8000000406067290 */ /* 0x000fc6000fffe03f */
[----:B012---:R-:W-:Y:S09]  /*00e0*/  @P0 BRA `(.L_x_1) ;  /* 0x0000000000200947 */ /* 0x007ff20003800000 */
[----:B------:R-:W-:Y:S02]  /*00f0*/  ULDC.64 UR4, c[0x0][0x198] ;  /* 0x0000660000047ab9 */ /* 0x000fe40000000a00 */
[----:B------:R-:W-:Y:S02]  /*0100*/  UIADD3 UR8, UP0, UR4, 0xf0, URZ ;  /* 0x000000f004087890 */ /* 0x000fe4000ff1e03f */
[----:B------:R-:W-:Y:S02]  /*0110*/  UIADD3 UR4, UP1, UR4, 0x1f0, URZ ;  /* 0x000001f004047890 */ /* 0x000fe4000ff3e03f */
[----:B------:R-:W-:Y:S02]  /*0120*/  UIADD3.X UR9, URZ, UR5, URZ, UP0, !UPT ;  /* 0x000000053f097290 */ /* 0x000fe400087fe43f */
[----:B------:R-:W-:-:S07]  /*0130*/  UIADD3.X UR5, URZ, UR5, URZ, UP1, !UPT ;  /* 0x000000053f057290 */ /* 0x000fce0008ffe43f */
[----:B------:R0:W-:Y:S02]  /*0140*/  UTMACCTL.PF [UR8] ;  /* 0x00000000080079b9 */ /* 0x0001e40008040000 */
[----:B------:R0:W-:Y:S02]  /*0150*/  UTMACCTL.PF [UR4] ;  /* 0x00000000040079b9 */ /* 0x0001e40008040000 */
[----:B0-----:R-:W-:Y:S01]  /*0160*/  NOP ;  /* 0x0000000000007918 */ /* 0x001fe20000000000 */
.L_x_1:
[----:B------:R-:W-:Y:S05]  /*0170*/  BSYNC B0 ;  /* 0x0000000000007941 */ /* 0x000fea0003800000 */
.L_x_0:
[----:B------:R-:W0:Y:S01]  /*0180*/  SHFL.IDX PT, R6, R0, RZ, 0x1f ;  /* 0x00001fff00067589 */ /* 0x000e2200000e0000 */
[----:B------:R-:W-:Y:S01]  /*0190*/  R2UR UR19, R2 ;  /* 0x00000000021372ca */ /* 0x000fe200000e0000 */
[----:B------:R-:W-:-:S04]  /*01a0*/  UISETP.NE.AND UP0, UPT, UR6, 0x3, UPT ;  /* 0x000000030600788c */ /* 0x000fc8000bf05270 */
[----:B------:R-:W-:-:S08]  /*01b0*/  UISETP.EQ.OR UP0, UPT, UR6, URZ, !UP0 ;  /* 0x0000003f0600728c */ /* 0x000fd0000c702670 */
[----:B------:R-:W-:Y:S02]  /*01c0*/  UIADD3 UR14, UR19, -0x1, URZ ;  /* 0xffffffff130e7890 */ /* 0x000fe4000fffe03f */
[----:B------:R-:W-:Y:S02]  /*01d0*/  UISETP.EQ.AND UP0, UPT, UR19, URZ, UP0 ;  /* 0x0000003f1300728c */ /* 0x000fe40008702270 */
[----:B------:R-:W-:Y:S02]  /*01e0*/  UISETP.GE.U32.AND UP1, UPT, UR14, 0x2, UPT ;  /* 0x000000020e00788c */ /* 0x000fe4000bf26070 */
[----:B------:R-:W-:Y:S01]  /*01f0*/  USEL UR38, URZ, 0x1, !UP0 ;  /* 0x000000013f267887 */ /* 0x000fe2000c000000 */
[----:B0-----:R-:W-:-:S03]  /*0200*/  ISETP.NE.AND P0, PT, R6, RZ, PT ;  /* 0x000000ff0600720c */ /* 0x001fc60003f05270 */
[----:B------:R-:W-:-:S10]  /*0210*/  USEL UR38, UR38, 0x2, UP1 ;  /* 0x0000000226267887 */ /* 0x000fd40008800000 */
[----:B------:R-:W-:Y:S05]  /*0220*/  @P0 BRA `(.L_x_2) ;  /* 0x0000000000480947 */ /* 0x000fea0003800000 */
[----:B------:R-:W0:Y:S01]  /*0230*/  S2UR UR7, SR_CgaCtaId ;  /* 0x00000000000779c3 */ /* 0x000e220000008800 */
[----:B------:R-:W-:Y:S01]  /*0240*/  UMOV UR4, 0x400 ;  /* 0x0000040000047882 */ /* 0x000fe20000000000 */
[----:B------:R-:W-:Y:S01]  /*0250*/  UMOV UR5, 0x1 ;  /* 0x0000000100057882 */ /* 0x000fe20000000000 */
[----:B------:R-:W-:Y:S01]  /*0260*/  UMOV UR8, 0x3 ;  /* 0x0000000300087882 */ /* 0x000fe20000000000 */
[----:B------:R-:W-:Y:S01]  /*0270*/  ELECT P0, URZ, PT ;  /* 0x00000000003f782f */ /* 0x000fe20003800000 */
[----:B------:R-:W-:-:S04]  /*0280*/  UIADD3 UR8, -UR8, 0x100000, URZ ;  /* 0x0010000008087890 */ /* 0x000fc8000fffe13f */
[----:B------:R-:W-:Y:S02]  /*0290*/  USHF.L.U32 UR9, UR8, 0xb, URZ ;  /* 0x0000000b08097899 */ /* 0x000fe4000800063f */
[----:B------:R-:W-:Y:S02]  /*02a0*/  USHF.L.U32 UR8, UR8, 0x1, URZ ;  /* 0x0000000108087899 */ /* 0x000fe4000800063f */
[----:B0-----:R-:W-:Y:S02]  /*02b0*/  ULEA UR7, UR7, UR4, 0x18 ;  /* 0x0000000407077291 */ /* 0x001fe4000f8ec03f */
[----:B------:R-:W-:-:S04]  /*02c0*/  UIADD3 UR4, -UR5, 0x100000, URZ ;  /* 0x0010000005047890 */ /* 0x000fc8000fffe13f */
[----:B------:R-:W-:Y:S02]  /*02d0*/  USHF.L.U32 UR5, UR4, 0xb, URZ ;  /* 0x0000000b04057899 */ /* 0x000fe4000800063f */
[----:B------:R-:W-:Y:S01]  /*02e0*/  USHF.L.U32 UR4, UR4, 0x1, URZ ;  /* 0x0000000104047899 */ /* 0x000fe2000800063f */
[----:B------:R-:W0:Y:S11]  /*02f0*/  FENCE.VIEW.ASYNC.S ;  /* 0x00000000000073c6 */ /* 0x000e360000000000 */
[----:B0-----:R0:W1:Y:S01]  /*0300*/  SYNCS.EXCH.64 URZ, [UR7], UR4 ;  /* 0x00000004073f75b2 */ /* 0x0010620008000100 */
[----:B------:R0:W2:Y:S01]  /*0310*/  SYNCS.EXCH.64 URZ, [UR7+0x10], UR8 ;  /* 0x00001008073f75b2 */ /* 0x0000a20008000100 */
[----:B------:R0:W3:Y:S01]  /*0320*/  SYNCS.EXCH.64 URZ, [UR7+0x8], UR4 ;  /* 0x00000804073f75b2 */ /* 0x0000e20008000100 */
[----:B------:R0:W4:Y:S01]  /*0330*/  SYNCS.EXCH.64 URZ, [UR7+0x18], UR8 ;  /* 0x00001808073f75b2 */ /* 0x0001220008000100 */
[----:B------:R-:W-:Y:S01]  /*0340*/  NOP ;  /* 0x0000000000007918 */ /* 0x000fe20000000000 */
.L_x_2:
[----:B------:R-:W5:Y:S01]  /*0350*/  S2UR UR15, SR_CTAID.X ;  /* 0x00000000000f79c3 */ /* 0x000f620000002500 */
[----:B------:R-:W-:Y:S01]  /*0360*/  SHF.R.S32.HI R2, RZ, 0x1f, R3 ;  /* 0x0000001fff027819 */ /* 0x000fe20000011403 */
[----:B------:R-:W1:Y:S01]  /*0370*/  SHFL.IDX PT, R7, R0, RZ, 0x1f ;  /* 0x00001fff00077589 */ /* 0x000e6200000e0000 */
[----:B------:R-:W-:Y:S02]  /*0380*/  ELECT P0, URZ, PT ;  /* 0x00000000003f782f */ /* 0x000fe40003800000 */
[----:B------:R-:W-:Y:S01]  /*0390*/  SHF.R.S32.HI R11, RZ, 0x1f, R6 ;  /* 0x0000001fff0b7819 */ /* 0x000fe20000011406 */
[----:B0-----:R-:W-:Y:S01]  /*03a0*/  ULDC UR4, c[0x0][0x150] ;  /* 0x0000540000047ab9 */ /* 0x001fe20000000800 */
[----:B------:R-:W-:Y:S01]  /*03b0*/  LEA.HI R2, R2, R3, RZ, 0x7 ;  /* 0x0000000302027211 */ /* 0x000fe200078f38ff */
[----:B------:R-:W0:Y:S01]  /*03c0*/  SHFL.IDX PT, R8, R0, RZ, 0x1f ;  /* 0x00001fff00087589 */ /* 0x000e2200000e0000 */
[----:B------:R-:W2:Y:S01]  /*03d0*/  S2UR UR8, SR_CTAID.Y ;  /* 0x00000000000879c3 */ /* 0x000ea20000002600 */
[----:B------:R-:W-:-:S02]  /*03e0*/  ELECT P1, URZ, PT ;  /* 0x00000000003f782f */ /* 0x000fc40003820000 */
[----:B------:R-:W-:Y:S01]  /*03f0*/  LOP3.LUT R2, R2, 0xffffff80, RZ, 0xc0, !PT ;  /* 0xffffff8002027812 */ /* 0x000fe200078ec0ff */
[----:B------:R-:W-:Y:S01]  /*0400*/  ULDC UR7, c[0x0][0x144] ;  /* 0x0000510000077ab9 */ /* 0x000fe20000000800 */
[----:B------:R-:W-:Y:S01]  /*0410*/  LEA.HI R11, R11, R6, RZ, 0x2 ;  /* 0x000000060b0b7211 */ /* 0x000fe200078f10ff */
[----:B------:R-:W-:Y:S01]  /*0420*/  UMOV UR18, 0x80 ;  /* 0x0000008000127882 */ /* 0x000fe20000000000 */
[----:B------:R-:W-:Y:S01]  /*0430*/  NOP ;  /* 0x0000000000007918 */ /* 0x000fe20000000000 */
[----:B------:R-:W-:Y:S01]  /*0440*/  IMAD.IADD R4, R3, 0x1, -R2 ;  /* 0x0000000103047824 */ /* 0x000fe200078e0a02 */
[----:B------:R-:W-:Y:S01]  /*0450*/  LOP3.LUT R11, R11, 0x3ffffffc, RZ, 0xc0, !PT ;  /* 0x3ffffffc0b0b7812 */ /* 0x000fe200078ec0ff */
[----:B------:R-:W-:Y:S01]  /*0460*/  NOP ;  /* 0x0000000000007918 */ /* 0x000fe20000000000 */
[----:B------:R-:W-:Y:S01]  /*0470*/  ULDC UR17, c[0x0][0x148] ;  /* 0x0000520000117ab9 */ /* 0x000fe20000000800 */
[----:B------:R3:W3:Y:S01]  /*0480*/  SHFL.IDX PT, R98, R5, RZ, 0x1f ;  /* 0x00001fff05627589 */ /* 0x0006e200000e0000 */
[----:B------:R-:W-:Y:S01]  /*0490*/  SHF.R.S32.HI R9, RZ, 0x1f, R4 ;  /* 0x0000001fff097819 */ /* 0x000fe20000011404 */
[----:B------:R-:W-:Y:S01]  /*04a0*/  IMAD.IADD R11, R6, 0x1, -R11 ;  /* 0x00000001060b7824 */ /* 0x000fe200078e0a0b */
[----:B------:R-:W-:Y:S01]  /*04b0*/  ISETP.NE.AND P2, PT, RZ, UR19, PT ;  /* 0x00000013ff007c0c */ /* 0x000fe2000bf45270 */
[----:B------:R-:W-:Y:S01]  /*04c0*/  IMAD.MOV.U32 R88, RZ, RZ, 0x1 ;  /* 0x00000001ff587424 */ /* 0x000fe200078e00ff */
[----:B-----5:R-:W-:-:S02]  /*04d0*/  I2FP.F32.U32 R10, UR15 ;  /* 0x0000000f000a7c45 */ /* 0x020fc40008201000 */
[----:B------:R-:W-:Y:S02]  /*04e0*/  LEA.HI R2, R9, R4, RZ, 0x3 ;  /* 0x0000000409027211 */ /* 0x000fe400078f18ff */
[----:B-1----:R-:W-:Y:S01]  /*04f0*/  ISETP.NE.OR P0, PT, R7, RZ, !P0 ;  /* 0x000000ff0700720c */ /* 0x002fe20004705670 */
[----:B------:R-:W-:Y:S01]  /*0500*/  FMUL R10, R10, UR4 ;  /* 0x000000040a0a7c20 */ /* 0x000fe20008400000 */
[--C-:B------:R-:W-:Y:S01]  /*0510*/  SHF.R.S32.HI R7, RZ, 0x3, R2.reuse ;  /* 0x00000003ff077819 */ /* 0x100fe20000011402 */
[----:B------:R-:W-:Y:S01]  /*0520*/  ULDC UR4, c[0x0][0x154] ;  /* 0x0000550000047ab9 */ /* 0x000fe20000000800 */
[----:B------:R-:W-:Y:S02]  /*0530*/  SHF.R.S32.HI R2, RZ, 0x1f, R2 ;  /* 0x0000001fff027819 */ /* 0x000fe40000011402 */
[----:B0-----:R-:W-:Y:S01]  /*0540*/  ISETP.NE.OR P1, PT, R8, RZ, !P1 ;  /* 0x000000ff0800720c */ /* 0x001fe20004f25670 */
[----:B------:R-:W0:Y:S01]  /*0550*/  F2I.U32.TRUNC.NTZ R10, R10 ;  /* 0x0000000a000a7305 */ /* 0x000e22000020f000 */
[----:B------:R-:W-:-:S02]  /*0560*/  LEA.HI R2, R2, R7, RZ, 0x2 ;  /* 0x0000000702027211 */ /* 0x000fc400078f10ff */
[----:B--2---:R-:W-:Y:S02]  /*0570*/  I2FP.F32.U32 R0, UR8 ;  /* 0x0000000800007c45 */ /* 0x004fe40008201000 */
[----:B------:R-:W-:Y:S01]  /*0580*/  LOP3.LUT R2, R2, 0xfffffffc, RZ, 0xc0, !PT ;  /* 0xfffffffc02027812 */ /* 0x000fe200078ec0ff */
[----:B------:R-:W-:Y:S02]  /*0590*/  VOTEU.ALL UP0, P0 ;  /* 0x00000000003f7886 */ /* 0x000fe40000000000 */
[----:B------:R-:W-:Y:S02]  /*05a0*/  FMUL R6, R0, UR4 ;  /* 0x0000000400067c20 */ /* 0x000fe40008400000 */
[----:B------:R-:W-:Y:S01]  /*05b0*/  IMAD.IADD R2, R7, 0x1, -R2 ;  /* 0x0000000107027824 */ /* 0x000fe200078e0a02 */
[----:B------:R-:W1:Y:S01]  /*05c0*/  @!UP0 S2UR UR11, SR_CgaCtaId ;  /* 0x00000000000b89c3 */ /* 0x000e620000008800 */
[----:B------:R-:W-:Y:S01]  /*05d0*/  VOTEU.ALL UP1, P1 ;  /* 0x00000000003f7886 */ /* 0x000fe20000820000 */
[----:B------:R-:W-:Y:S01]  /*05e0*/  @!UP0 UMOV UR10, 0x400 ;  /* 0x00000400000a8882 */ /* 0x000fe20000000000 */
[----:B------:R-:W-:Y:S01]  /*05f0*/  IMAD R2, R11, 0x4, R2 ;  /* 0x000000040b027824 */ /* 0x000fe200078e0202 */
[----:B0-----:R-:W-:Y:S01]  /*0600*/  R2UR UR4, R10 ;  /* 0x000000000a0472ca */ /* 0x001fe200000e0000 */
[----:B------:R-:W0:Y:S01]  /*0610*/  F2I.U32.TRUNC.NTZ R6, R6 ;  /* 0x0000000600067305 */ /* 0x000e22000020f000 */
[----:B------:R-:W-:Y:S01]  /*0620*/  @!UP1 UMOV UR13, 0x400 ;  /* 0x00000400000d9882 */ /* 0x000fe20000000000 */
[C---:B------:R-:W-:Y:S01]  /*0630*/  IMAD.SHL.U32 R23, R2.reuse, 0x4, RZ ;  /* 0x0000000402177824 */ /* 0x040fe200078e00ff */
[----:B------:R-:W-:Y:S01]  /*0640*/  LEA.HI R0, R2, R2, RZ, 0x1 ;  /* 0x0000000202007211 */ /* 0x000fe200078f08ff */
[----:B------:R-:W2:Y:S01]  /*0650*/  @!UP1 S2UR UR16, SR_CgaCtaId ;  /* 0x00000000001099c3 */ /* 0x000ea20000008800 */
[----:B------:R-:W-:Y:S01]  /*0660*/  VOTEU.ALL UP2, P1 ;  /* 0x00000000003f7886 */ /* 0x000fe20000840000 */
[----:B------:R-:W-:Y:S01]  /*0670*/  VOTEU.ALL UP3, P1 ;  /* 0x00000000003f7886 */ /* 0x000fe20000860000 */
[----:B------:R-:W-:Y:S01]  /*0680*/  LOP3.LUT R7, R0, 0xfffffffe, RZ, 0xc0, !PT ;  /* 0xfffffffe00077812 */ /* 0x000fe200078ec0ff */
[----:B------:R-:W-:Y:S01]  /*0690*/  VOTEU.ALL UP4, P1 ;  /* 0x00000000003f7886 */ /* 0x000fe20000880000 */
[----:B------:R-:W-:Y:S01]  /*06a0*/  LOP3.LUT R23, R2, 0xc, R23, 0x78, !PT ;  /* 0x0000000c02177812 */ /* 0x000fe200078e7817 */
[----:B------:R-:W-:-:S02]  /*06b0*/  VOTEU.ALL UP5, P1 ;  /* 0x00000000003f7886 */ /* 0x000fc400008a0000 */
[----:B------:R-:W-:Y:S01]  /*06c0*/  IMAD.IADD R7, R2, 0x1, -R7 ;  /* 0x0000000102077824 */ /* 0x000fe200078e0a07 */
[----:B------:R-:W-:Y:S01]  /*06d0*/  UIADD3 UR4, -UR4, URZ, URZ ;  /* 0x0000003f04047290 */ /* 0x000fe2000fffe13f */
[----:B------:R-:W5:Y:S01]  /*06e0*/  LDC R2, c[0x0][0x140] ;  /* 0x00005000ff027b82 */ /* 0x000f620000000800 */
[----:B0-----:R-:W-:Y:S02]  /*06f0*/  R2UR UR9, R6 ;  /* 0x00000000060972ca */ /* 0x001fe400000e0000 */
[----:B------:R-:W-:Y:S02]  /*0700*/  UIMAD UR7, UR7, UR4, UR15 ;  /* 0x00000004070772a4 */ /* 0x000fe4000f8e020f */
[----:B-1----:R-:W-:Y:S01]  /*0710*/  @!UP0 ULEA UR12, UR11, UR10, 0x18 ;  /* 0x0000000a0b0c8291 */ /* 0x002fe2000f8ec03f */
[----:B------:R-:W-:Y:S01]  /*0720*/  UMOV UR4, 0x20 ;  /* 0x0000002000047882 */ /* 0x000fe20000000000 */
[----:B------:R-:W-:-:S04]  /*0730*/  @!UP1 UIADD3 UR10, -UR18, 0x100000, URZ ;  /* 0x00100000120a9890 */ /* 0x000fc8000fffe13f */
[----:B------:R-:W-:Y:S02]  /*0740*/  @!UP1 USHF.L.U32 UR11, UR10, 0xb, URZ ;  /* 0x0000000b0a0b9899 */ /* 0x000fe4000800063f */
[----:B------:R-:W-:Y:S01]  /*0750*/  @!UP1 USHF.L.U32 UR10, UR10, 0x1, URZ ;  /* 0x000000010a0a9899 */ /* 0x000fe2000800063f */
[----:B------:R-:W-:Y:S01]  /*0760*/  ISETP.NE.AND P3, PT, R7, UR7, PT ;  /* 0x0000000707007c0c */ /* 0x000fe2000bf65270 */
[----:B------:R-:W-:-:S04]  /*0770*/  @!UP0 UIADD3 UR4, -UR4, 0x100000, URZ ;  /* 0x0010000004048890 */ /* 0x000fc8000fffe13f */
[----:B------:R-:W-:Y:S02]  /*0780*/  @!UP0 USHF.L.U32 UR5, UR4, 0xb, URZ ;  /* 0x0000000b04058899 */ /* 0x000fe4000800063f */
[----:B------:R-:W-:Y:S01]  /*0790*/  @!UP0 USHF.L.U32 UR4, UR4, 0x1, URZ ;  /* 0x0000000104048899 */ /* 0x000fe2000800063f */
[----:B------:R-:W-:Y:S01]  /*07a0*/  VOTEU.ALL UP0, P0 ;  /* 0x00000000003f7886 */ /* 0x000fe20000000000 */
[----:B--2---:R-:W-:Y:S01]  /*07b0*/  @!UP1 ULEA UR13, UR16, UR13, 0x18 ;  /* 0x0000000d100d9291 */ /* 0x004fe2000f8ec03f */
[----:B------:R-:W-:Y:S01]  /*07c0*/  VOTEU.ALL UP1, P0 ;  /* 0x00000000003f7886 */ /* 0x000fe20000020000 */
[----:B------:R-:W-:Y:S01]  /*07d0*/  UIADD3 UR9, -UR9, URZ, URZ ;  /* 0x0000003f09097290 */ /* 0x000fe2000fffe13f */
[----:B------:R-:W-:Y:S01]  /*07e0*/  LOP3.LUT P0, RZ, R4, 0x7, RZ, 0xc0, !PT ;  /* 0x0000000704ff7812 */ /* 0x000fe2000780c0ff */
[----:B------:R-:W0:Y:S06]  /*07f0*/  FENCE.VIEW.ASYNC.S ;  /* 0x00000000000073c6 */ /* 0x000e2c0000000000 */
[----:B0-----:R-:W0:Y:S01]  /*0800*/  @!UP0 SYNCS.EXCH.64 URZ, [UR12+0x50], UR4 ;  /* 0x000050040c3f85b2 */ /* 0x001e220008000100 */
[----:B------:R-:W-:-:S02]  /*0810*/  @P3 LEA.HI R0, R23, R23, RZ, 0x1 ;  /* 0x0000001717003211 */ /* 0x000fc400078f08ff */
[----:B-----5:R-:W-:Y:S02]  /*0820*/  ISETP.EQ.U32.AND P1, PT, R2, 0x1, PT ;  /* 0x000000010200780c */ /* 0x020fe40003f22070 */
[----:B------:R-:W-:Y:S02]  /*0830*/  @P3 SHF.R.S32.HI R0, RZ, 0x1, R0 ;  /* 0x00000001ff003819 */ /* 0x000fe40000011400 */
[----:B------:R-:W-:-:S04]  /*0840*/  ISETP.LT.U32.AND P0, PT, R23, 0x4, !P0 ;  /* 0x000000041700780c */ /* 0x000fc80004701070 */
[----:B---3--:R-:W-:Y:S01]  /*0850*/  SEL R5, RZ, 0x1, !P0 ;  /* 0x00000001ff057807 */ /* 0x008fe20004000000 */
[----:B------:R1:W2:Y:S01]  /*0860*/  @!UP1 SYNCS.EXCH.64 URZ, [UR12+0x58], UR4 ;  /* 0x000058040c3f95b2 */ /* 0x0002a20008000100 */
[----:B------:R-:W-:Y:S01]  /*0870*/  NOP ;  /* 0x0000000000007918 */ /* 0x000fe20000000000 */
[----:B-1----:R-:W-:Y:S01]  /*0880*/  UIMAD UR4, UR17, UR9, UR8 ;  /* 0x00000009110472a4 */ /* 0x002fe2000f8e0208 */
[----:B------:R1:W3:Y:S05]  /*0890*/  @!UP2 SYNCS.EXCH.64 URZ, [UR13+0x30], UR10 ;  /* 0x0000300a0d3fa5b2 */ /* 0x0002ea0008000100 */
[----:B------:R-:W-:-:S04]  /*08a0*/  @P3 ISETP.NE.AND P4, PT, R0, UR4, PT ;  /* 0x0000000400003c0c */ /* 0x000fc8000bf85270 */
[----:B------:R-:W-:-:S04]  /*08b0*/  @P3 SEL R88, RZ, 0x1, P4 ;  /* 0x00000001ff583807 */ /* 0x000fc80002000000 */
[----:B------:R-:W-:Y:S01]  /*08c0*/  LOP3.LUT R88, R88, R5, RZ, 0xc0, !PT ;  /* 0x0000000558587212 */ /* 0x000fe200078ec0ff */
[----:B------:R1:W0:Y:S01]  /*08d0*/  @!UP3 SYNCS.EXCH.64 URZ, [UR13+0x38], UR10 ;  /* 0x0000380a0d3fb5b2 */ /* 0x0002220008000100 */
[----:B------:R1:W0:Y:S01]  /*08e0*/  @!UP4 SYNCS.EXCH.64 URZ, [UR13+0x40], UR10 ;  /* 0x0000400a0d3fc5b2 */ /* 0x0002220008000100 */
[----:B------:R1:W0:Y:S01]  /*08f0*/  @!UP5 SYNCS.EXCH.64 URZ, [UR13+0x48], UR10 ;  /* 0x0000480a0d3fd5b2 */ /* 0x0002220008000100 */
[----:B------:R-:W-:Y:S01]  /*0900*/  NOP ;  /* 0x0000000000007918 */ /* 0x000fe20000000000 */
[----:B-1----:R-:W-:Y:S05]  /*0910*/  @!P1 BRA `(.L_x_3) ;  /* 0x0000000000089947 */ /* 0x002fea0003800000 */
[----:B0-234-:R-:W-:Y:S01]  /*0920*/  UCGABAR_ARV ;  /* 0x00000000000079c7 */ /* 0x01dfe20008000000 */
[----:B------:R-:W-:Y:S05]  /*0930*/  BRA `(.L_x_4) ;  /* 0x0000000000047947 */ /* 0x000fea0003800000 */
.L_x_3:
[----:B0-234-:R-:W-:Y:S01]  /*0940*/  NOP ;  /* 0x0000000000007918 */ /* 0x01dfe20000000000 */
.L_x_4:
[----:B------:R-:W-:Y:S01]  /*0950*/  ULDC.64 UR4, c[0x0][0x598] ;  /* 0x0001660000047ab9 */ /* 0x000fe20000000a00 */
[----:B------:R-:W-:Y:S01]  /*0960*/  ULDC.64 UR36, c[0x0][0x208] ;  /* 0x0000820000247ab9 */ /* 0x000fe20000000a00 */
[----:B------:R-:W-:-:S04]  /*0970*/  ISETP.NE.U32.AND P0, PT, RZ, UR4, PT ;  /* 0x00000004ff007c0c */ /* 0x000fc8000bf05070 */
[----:B------:R-:W-:-:S13]  /*0980*/  ISETP.NE.AND.EX P0, PT, RZ, UR5, PT, P0 ;  /* 0x00000005ff007c0c */ /* 0x000fda000bf05300 */
[----:B------:R-:W-:Y:S05]  /*0990*/  @!P0 BRA `(.L_x_5) ;  /* 0x00000000001c8947 */ /* 0x000fea0003800000 */
[----:B------:R-:W0:Y:S02]  /*09a0*/  LDC.64 R6, c[0x0][0x598] ;  /* 0x00016600ff067b82 */ /* 0x000e240000000a00 */
[----:B0-----:R-:W2:Y:S02]  /*09b0*/  LDG.E.64 R6, desc[UR36][R6.64] ;  /* 0x0000002406067981 */ /* 0x001ea4000c1e1b00 */
[----:B--2---:R-:W-:-:S04]  /*09c0*/  ISETP.NE.U32.AND P0, PT, R6, RZ, PT ;  /* 0x000000ff0600720c */ /* 0x004fc80003f05070 */
[----:B------:R-:W-:-:S13]  /*09d0*/  ISETP.NE.AND.EX P0, PT, R7, RZ, PT, P0 ;  /* 0x000000ff0700720c */ /* 0x000fda0003f05300 */
[----:B------:R-:W-:Y:S05]  /*09e0*/  @!P0 BRA `(.L_x_5) ;  /* 0x0000000000088947 */ /* 0x000fea0003800000 */
[----:B------:R0:W5:Y:S01]  /*09f0*/  LD.E R89, desc[UR36][R6.64] ;  /* 0x0000002406597980 */ /* 0x000162000c101900 */
[----:B------:R-:W-:Y:S05]  /*0a00*/  BRA `(.L_x_6) ;  /* 0x0000000000247947 */ /* 0x000fea0003800000 */
.L_x_5:
[----:B------:R-:W-:Y:S02]  /*0a10*/  ULDC.64 UR4, c[0x0][0x588] ;  /* 0x0001620000047ab9 */ /* 0x000fe40000000a00 */
[----:B------:R-:W-:-:S04]  /*0a20*/  ISETP.NE.U32.AND P0, PT, RZ, UR4, PT ;  /* 0x00000004ff007c0c */ /* 0x000fc8000bf05070 */
[----:B------:R-:W-:-:S13]  /*0a30*/  ISETP.NE.AND.EX P0, PT, RZ, UR5, PT, P0 ;  /* 0x00000005ff007c0c */ /* 0x000fda000bf05300 */
[----:B------:R-:W-:Y:S05]  /*0a40*/  @!P0 BRA `(.L_x_7) ;  /* 0x00000000000c8947 */ /* 0x000fea0003800000 */
[----:B------:R-:W0:Y:S02]  /*0a50*/  LDC.64 R6, c[0x0][0x588] ;  /* 0x00016200ff067b82 */ /* 0x000e240000000a00 */
[----:B0-----:R1:W5:Y:S01]  /*0a60*/  LDG.E R89, desc[UR36][R6.64] ;  /* 0x0000002406597981 */ /* 0x001362000c1e1900 */
[----:B------:R-:W-:Y:S05]  /*0a70*/  BRA `(.L_x_6) ;  /* 0x0000000000087947 */ /* 0x000fea0003800000 */
.L_x_7:
[----:B------:R-:W-:Y:S02]  /*0a80*/  ULDC UR4, c[0x0][0x580] ;  /* 0x0001600000047ab9 */ /* 0x000fe40000000800 */
[----:B------:R-:W-:-:S07]  /*0a90*/  IMAD.U32 R89, RZ, RZ, UR4 ;  /* 0x00000004ff597e24 */ /* 0x000fce000f8e00ff */
.L_x_6:
[----:B------:R-:W-:Y:S02]  /*0aa0*/  ULDC.64 UR4, c[0x0][0x5a0] ;  /* 0x0001680000047ab9 */ /* 0x000fe40000000a00 */
[----:B------:R-:W-:-:S04]  /*0ab0*/  ISETP.NE.U32.AND P0, PT, RZ, UR4, PT ;  /* 0x00000004ff007c0c */ /* 0x000fc8000bf05070 */
[----:B------:R-:W-:-:S13]  /*0ac0*/  ISETP.NE.AND.EX P0, PT, RZ, UR5, PT, P0 ;  /* 0x00000005ff007c0c */ /* 0x000fda000bf05300 */
[----:B------:R-:W-:Y:S05]  /*0ad0*/  @!P0 BRA `(.L_x_8) ;  /* 0x00000000001c8947 */ /* 0x000fea0003800000 */
[----:B01----:R-:W0:Y:S02]  /*0ae0*/  LDC.64 R6, c[0x0][0x5a0] ;  /* 0x00016800ff067b82 */ /* 0x003e240000000a00 */
[----:B0-----:R-:W2:Y:S02]  /*0af0*/  LDG.E.64 R6, desc[UR36][R6.64] ;  /* 0x0000002406067981 */ /* 0x001ea4000c1e1b00 */
[----:B--2---:R-:W-:-:S04]  /*0b00*/  ISETP.NE.U32.AND P0, PT, R6, RZ, PT ;  /* 0x000000ff0600720c */ /* 0x004fc80003f05070 */
[----:B------:R-:W-:-:S13]  /*0b10*/  ISETP.NE.AND.EX P0, PT, R7, RZ, PT, P0 ;  /* 0x000000ff0700720c */ /* 0x000fda0003f05300 */
[----:B------:R-:W-:Y:S05]  /*0b20*/  @!P0 BRA `(.L_x_8) ;  /* 0x0000000000088947 */ /* 0x000fea0003800000 */
[----:B------:R0:W5:Y:S01]  /*0b30*/  LD.E R90, desc[UR36][R6.64] ;  /* 0x00000024065a7980 */ /* 0x000162000c101900 */
[----:B------:R-:W-:Y:S05]  /*0b40*/  BRA `(.L_x_9) ;  /* 0x0000000000247947 */ /* 0x000fea0003800000 */
.L_x_8:
[----:B------:R-:W-:Y:S02]  /*0b50*/  ULDC.64 UR4, c[0x0][0x590] ;  /* 0x0001640000047ab9 */ /* 0x000fe40000000a00 */
[----:B------:R-:W-:-:S04]  /*0b60*/  ISETP.NE.U32.AND P0, PT, RZ, UR4, PT ;  /* 0x00000004ff007c0c */ /* 0x000fc8000bf05070 */
[----:B------:R-:W-:-:S13]  /*0b70*/  ISETP.NE.AND.EX P0, PT, RZ, UR5, PT, P0 ;  /* 0x00000005ff007c0c */ /* 0x000fda000bf05300 */
[----:B------:R-:W-:Y:S05]  /*0b80*/  @!P0 BRA `(.L_x_10) ;  /* 0x00000000000c8947 */ /* 0x000fea0003800000 */
[----:B------:R-:W2:Y:S02]  /*0b90*/  LDC.64 R90, c[0x0][0x590] ;  /* 0x00016400ff5a7b82 */ /* 0x000ea40000000a00 */
[----:B--2---:R2:W5:Y:S01]  /*0ba0*/  LDG.E R90, desc[UR36][R90.64] ;  /* 0x000000245a5a7981 */ /* 0x004562000c1e1900 */
[----:B------:R-:W-:Y:S05]  /*0bb0*/  BRA `(.L_x_9) ;  /* 0x0000000000087947 */ /* 0x000fea0003800000 */
.L_x_10:
[----:B------:R-:W-:Y:S02]  /*0bc0*/  ULDC UR4, c[0x0][0x584] ;  /* 0x0001610000047ab9 */ /* 0x000fe40000000800 */
[----:B------:R-:W-:-:S07]  /*0bd0*/  IMAD.U32 R90, RZ, RZ, UR4 ;  /* 0x00000004ff5a7e24 */ /* 0x000fce000f8e00ff */
.L_x_9:
[----:B------:R-:W-:Y:S01]  /*0be0*/  ULDC UR4, c[0x0][0x65c] ;  /* 0x0001970000047ab9 */ /* 0x000fe20000000800 */
[----:B01----:R-:W0:Y:S01]  /*0bf0*/  LDC.64 R6, c[0x0][0x650] ;  /* 0x00019400ff067b82 */ /* 0x003e220000000a00 */
[----:B------:R-:W-:Y:S01]  /*0c00*/  UISETP.NE.AND UP2, UPT, UR4, 0x1, UPT ;  /* 0x000000010400788c */ /* 0x000fe2000bf45270 */
[----:B------:R-:W-:Y:S01]  /*0c10*/  IMAD.MOV.U32 R18, RZ, RZ, -0x1 ;  /* 0xffffffffff127424 */ /* 0x000fe200078e00ff */
[----:B------:R-:W-:Y:S01]  /*0c20*/  UISETP.NE.AND UP0, UPT, UR19, 0x2, UPT ;  /* 0x000000021300788c */ /* 0x000fe2000bf05270 */
[----:B------:R-:W-:Y:S01]  /*0c30*/  IMAD.MOV.U32 R2, RZ, RZ, -0x1 ;  /* 0xffffffffff027424 */ /* 0x000fe200078e00ff */
[----:B------:R-:W-:Y:S01]  /*0c40*/  UP2UR UR61, UPR, URZ, 0x4 ;  /* 0x000000043f3d7883 */ /* 0x000fe20008000000 */
[----:B------:R-:W-:-:S06]  /*0c50*/  IMAD.MOV.U32 R19, RZ, RZ, -0x1 ;  /* 0xffffffffff137424 */ /* 0x000fcc00078e00ff */
[----:B------:R-:W-:Y:S01]  /*0c60*/  @UP2 ULDC UR12, c[0x0][0x10] ;  /* 0x00000400000c2ab9 */ /* 0x000fe20000000800 */
[----:B------:R-:W-:Y:S01]  /*0c70*/  @UP2 UMOV UR4, UR8 ;  /* 0x0000000800042c82 */ /* 0x000fe20008000000 */
[----:B------:R-:W-:Y:S01]  /*0c80*/  @UP2 UMOV UR5, URZ ;  /* 0x0000003f00052c82 */ /* 0x000fe20008000000 */
[----:B------:R-:W-:Y:S01]  /*0c90*/  @!UP2 ULDC UR16, c[0x0][0xc] ;  /* 0x000003000010aab9 */ /* 0x000fe20000000800 */
[----:B------:R-:W-:Y:S01]  /*0ca0*/  @UP2 UIMAD.WIDE.U32 UR12, UR15, UR12, UR4 ;  /* 0x0000000c0f0c22a5 */ /* 0x000fe2000f8e0004 */
[----:B------:R-:W-:Y:S02]  /*0cb0*/  ULDC UR10, c[0x0][0xc] ;  /* 0x00000300000a7ab9 */ /* 0x000fe40000000800 */
[----:B------:R-:W-:Y:S01]  /*0cc0*/  @UP2 UMOV UR4, URZ ;  /* 0x0000003f00042c82 */ /* 0x000fe20008000000 */
[----:B------:R-:W-:Y:S01]  /*0cd0*/  ULDC UR11, c[0x0][0x10] ;  /* 0x00000400000b7ab9 */ /* 0x000fe20000000800 */
[----:B------:R-:W-:Y:S01]  /*0ce0*/  @UP2 UIADD3 UR18, UR13, UR4, URZ ;  /* 0x000000040d122290 */ /* 0x000fe2000fffe03f */
[----:B------:R-:W-:-:S02]  /*0cf0*/  UMOV UR5, URZ ;  /* 0x0000003f00057c82 */ /* 0x000fc40008000000 */
[----:B------:R-:W-:Y:S01]  /*0d00*/  UMOV UR4, UR15 ;  /* 0x0000000f00047c82 */ /* 0x000fe20008000000 */
[----:B------:R-:W-:Y:S02]  /*0d10*/  UIMAD.WIDE.U32 UR10, UR10, UR11, URZ ;  /* 0x0000000b0a0a72a5 */ /* 0x000fe4000f8e003f */
[----:B------:R-:W-:Y:S01]  /*0d20*/  @!UP2 UIMAD.WIDE.U32 UR4, UR8, UR16, UR4 ;  /* 0x000000100804a2a5 */ /* 0x000fe2000f8e0004 */
[----:B------:R-:W-:Y:S02]  /*0d30*/  ULDC UR13, c[0x0][0x14] ;  /* 0x00000500000d7ab9 */ /* 0x000fe40000000800 */
[----:B------:R-:W-:Y:S02]  /*0d40*/  UIMAD.WIDE.U32 UR46, UR10, UR13, URZ ;  /* 0x0000000d0a2e72a5 */ /* 0x000fe4000f8e003f */
[----:B------:R-:W-:Y:S02]  /*0d50*/  UIMAD UR10, UR11, UR13, URZ ;  /* 0x0000000d0b0a72a4 */ /* 0x000fe4000f8e023f */
[----:B------:R-:W-:Y:S01]  /*0d60*/  @!UP2 UMOV UR12, UR4 ;  /* 0x00000004000cac82 */ /* 0x000fe20008000000 */
[----:B------:R-:W-:Y:S01]  /*0d70*/  @!UP2 UMOV UR18, UR5 ;  /* 0x000000050012ac82 */ /* 0x000fe20008000000 */
[----:B------:R-:W-:-:S02]  /*0d80*/  UIADD3 UR20, UR47, UR10, URZ ;  /* 0x0000000a2f147290 */ /* 0x000fc4000fffe03f */
[----:B------:R-:W-:-:S04]  /*0d90*/  UIADD3 UR4, UP1, UR12, UR46, URZ ;  /* 0x0000002e0c047290 */ /* 0x000fc8000ff3e03f */
[----:B------:R-:W-:Y:S02]  /*0da0*/  UIADD3.X UR5, UR18, UR20, URZ, UP1, !UPT ;  /* 0x0000001412057290 */ /* 0x000fe40008ffe43f */
[----:B------:R-:W-:Y:S01]  /*0db0*/  IMAD.U32 R22, RZ, RZ, UR20 ;  /* 0x00000014ff167e24 */ /* 0x000fe2000f8e00ff */
[----:B------:R-:W-:Y:S02]  /*0dc0*/  USEL UR4, UR4, UR12, !UP0 ;  /* 0x0000000c04047287 */ /* 0x000fe4000c000000 */
[----:B------:R-:W-:-:S04]  /*0dd0*/  USEL UR5, UR5, UR18, !UP0 ;  /* 0x0000001205057287 */ /* 0x000fc8000c000000 */
[----:B0-----:R-:W-:Y:S01]  /*0de0*/  ISETP.LE.U32.AND P0, PT, R6, UR4, PT ;  /* 0x0000000406007c0c */ /* 0x001fe2000bf03070 */
[----:B------:R-:W-:Y:S02]  /*0df0*/  IMAD.U32 R16, RZ, RZ, UR4 ;  /* 0x00000004ff107e24 */ /* 0x000fe4000f8e00ff */
[----:B------:R-:W-:Y:S02]  /*0e00*/  IMAD.U32 R0, RZ, RZ, UR5 ;  /* 0x00000005ff007e24 */ /* 0x000fe4000f8e00ff */
[----:B------:R-:W-:-:S03]  /*0e10*/  IMAD.U32 R17, RZ, RZ, UR5 ;  /* 0x00000005ff117e24 */ /* 0x000fc6000f8e00ff */
[----:B------:R-:W-:Y:S02]  /*0e20*/  ISETP.GE.U32.AND.EX P0, PT, R0, R7, PT, P0 ;  /* 0x000000070000720c */ /* 0x000fe40003f06100 */
[----:B------:R-:W-:-:S11]  /*0e30*/  PRMT R0, RZ, 0x7610, R0 ;  /* 0x00007610ff007816 */ /* 0x000fd60000000000 */
[----:B------:R-:W-:Y:S05]  /*0e40*/  @P0 BRA `(.L_x_11) ;  /* 0x0000000400500947 */ /* 0x000fea0003800000 */
[----:B------:R-:W-:Y:S01]  /*0e50*/  ULDC.64 UR18, c[0x0][0x628] ;  /* 0x00018a0000127ab9 */ /* 0x000fe20000000a00 */
[C---:B------:R-:W-:Y:S01]  /*0e60*/  R2UR UR20, R16.reuse ;  /* 0x00000000101472ca */ /* 0x040fe200000e0000 */
[----:B------:R-:W-:Y:S01]  /*0e70*/  ULDC UR16, c[0x0][0x630] ;  /* 0x00018c0000107ab9 */ /* 0x000fe20000000800 */
[----:B------:R-:W-:Y:S02]  /*0e80*/  ISETP.NE.U32.AND P0, PT, RZ, UR18, PT ;  /* 0x00000012ff007c0c */ /* 0x000fe4000bf05070 */
[----:B------:R-:W-:Y:S02]  /*0e90*/  R2UR UR4, R16 ;  /* 0x00000000100472ca */ /* 0x000fe400000e0000 */
[----:B------:R-:W-:Y:S02]  /*0ea0*/  ISETP.NE.AND.EX P0, PT, RZ, UR19, PT, P0 ;  /* 0x00000013ff007c0c */ /* 0x000fe4000bf05300 */
[----:B------:R-:W-:-:S11]  /*0eb0*/  R2UR UR5, R17 ;  /* 0x00000000110572ca */ /* 0x000fd600000e0000 */
[----:B------:R-:W-:Y:S05]  /*0ec0*/  @!P0 BRA `(.L_x_12) ;  /* 0x0000000000308947 */ /* 0x000fea0003800000 */
[----:B------:R-:W-:Y:S01]  /*0ed0*/  R2UR UR4, R16 ;  /* 0x00000000100472ca */ /* 0x000fe200000e0000 */
[----:B------:R-:W-:Y:S01]  /*0ee0*/  ULDC UR12, c[0x0][0x634] ;  /* 0x00018d00000c7ab9 */ /* 0x000fe20000000800 */
[----:B------:R-:W-:-:S11]  /*0ef0*/  R2UR UR15, R17 ;  /* 0x00000000110f72ca */ /* 0x000fd600000e0000 */
[----:B------:R-:W-:-:S04]  /*0f00*/  UIADD3 UR12, UP1, UR4, UR12, URZ ;  /* 0x0000000c040c7290 */ /* 0x000fc8000ff3e03f */
[----:B------:R-:W-:-:S04]  /*0f10*/  UIADD3.X UR15, URZ, UR15, URZ, UP1, !UPT ;  /* 0x0000000f3f0f7290 */ /* 0x000fc80008ffe43f */
[----:B------:R-:W-:-:S04]  /*0f20*/  UIMAD.WIDE.U32 UR4, UR15, UR18, URZ ;  /* 0x000000120f0472a5 */ /* 0x000fc8000f8e003f */
[----:B------:R-:W-:Y:S02]  /*0f30*/  UIMAD.WIDE.U32 UR10, UP1, UR12, UR19, UR4 ;  /* 0x000000130c0a72a5 */ /* 0x000fe4000f820004 */
[----:B------:R-:W-:Y:S02]  /*0f40*/  UIMAD.WIDE.U32 UR4, UR12, UR18, URZ ;  /* 0x000000120c0472a5 */ /* 0x000fe4000f8e003f */
[----:B------:R-:W-:Y:S02]  /*0f50*/  UIADD3.X UR13, URZ, URZ, URZ, UP1, !UPT ;  /* 0x0000003f3f0d7290 */ /* 0x000fe40008ffe43f */
[----:B------:R-:W-:Y:S01]  /*0f60*/  UIADD3 URZ, UP1, UR5, UR10, URZ ;  /* 0x0000000a053f7290 */ /* 0x000fe2000ff3e03f */
[----:B------:R-:W-:-:S03]  /*0f70*/  UMOV UR12, UR11 ;  /* 0x0000000b000c7c82 */ /* 0x000fc60008000000 */
[----:B------:R-:W-:-:S12]  /*0f80*/  UIMAD.WIDE.U32.X UR4, UR15, UR19, UR12, UP1 ;  /* 0x000000130f0472a5 */ /* 0x000fd800088e040c */
.L_x_12:
[----:B------:R-:W-:Y:S01]  /*0f90*/  USHF.R.U64 UR4, UR4, UR16, UR5 ;  /* 0x0000001004047299 */ /* 0x000fe20008001205 */
[----:B------:R-:W-:Y:S01]  /*0fa0*/  R2UR UR11, R17 ;  /* 0x00000000110b72ca */ /* 0x000fe200000e0000 */
[----:B------:R-:W-:Y:S02]  /*0fb0*/  USHF.R.U32.HI UR5, URZ, UR16, UR5 ;  /* 0x000000103f057299 */ /* 0x000fe40008011605 */
[----:B------:R-:W-:Y:S01]  /*0fc0*/  UIADD3 UR12, UP1, URZ, -UR4, URZ ;  /* 0x800000043f0c7290 */ /* 0x000fe2000ff3e03f */
[----:B------:R-:W-:Y:S01]  /*0fd0*/  ULDC.64 UR18, c[0x0][0x620] ;  /* 0x0001880000127ab9 */ /* 0x000fe20000000a00 */
[----:B------:R-:W-:Y:S02]  /*0fe0*/  UISETP.NE.AND UP2, UPT, UR61, URZ, UPT ;  /* 0x0000003f3d00728c */ /* 0x000fe4000bf45270 */
[----:B------:R-:W-:Y:S01]  /*0ff0*/  UIADD3.X UR5, URZ, ~UR5, URZ, UP1, !UPT ;  /* 0x800000053f057290 */ /* 0x000fe20008ffe43f */
[----:B------:R-:W-:Y:S01]  /*1000*/  UMOV UR10, UR20 ;  /* 0x00000014000a7c82 */ /* 0x000fe20008000000 */
[----:B------:R-:W-:-:S02]  /*1010*/  ULDC UR13, c[0x0][0x618] ;  /* 0x00018600000d7ab9 */ /* 0x000fc40000000800 */
[----:B------:R-:W-:Y:S02]  /*1020*/  UIMAD UR5, UR5, UR18, URZ ;  /* 0x00000012050572a4 */ /* 0x000fe4000f8e023f */
[----:B------:R-:W-:Y:S02]  /*1030*/  UIMAD.WIDE.U32 UR10, UR12, UR18, UR10 ;  /* 0x000000120c0a72a5 */ /* 0x000fe4000f8e000a */
[----:B------:R-:W-:Y:S02]  /*1040*/  UIMAD UR12, UR12, UR19, UR5 ;  /* 0x000000130c0c72a4 */ /* 0x000fe4000f8e0205 */
[----:B------:R-:W-:Y:S02]  /*1050*/  @UP2 UIMAD UR7, UR17, UR9, UR8 ;  /* 0x00000009110722a4 */ /* 0x000fe4000f8e0208 */
[----:B------:R-:W-:Y:S01]  /*1060*/  UIADD3 UR11, UR11, UR12, URZ ;  /* 0x0000000c0b0b7290 */ /* 0x000fe2000fffe03f */
[----:B------:R-:W-:Y:S01]  /*1070*/  ULDC.64 UR8, c[0x0][0x640] ;  /* 0x0001900000087ab9 */ /* 0x000fe20000000a00 */
[----:B------:R-:W-:-:S02]  /*1080*/  ULDC UR15, c[0x0][0x608] ;  /* 0x00018200000f7ab9 */ /* 0x000fc40000000800 */
[----:B------:R-:W-:Y:S01]  /*1090*/  USHF.R.U64 UR20, UR10, UR13, UR11 ;  /* 0x0000000d0a147299 */ /* 0x000fe2000800120b */
[----:B------:R-:W-:Y:S01]  /*10a0*/  ISETP.NE.U32.AND P0, PT, RZ, UR8, PT ;  /* 0x00000008ff007c0c */ /* 0x000fe2000bf05070 */
[----:B------:R-:W-:Y:S01]  /*10b0*/  USHF.R.U32.HI UR11, URZ, UR13, UR11 ;  /* 0x0000000d3f0b7299 */ /* 0x000fe2000801160b */
[----:B------:R-:W-:Y:S02]  /*10c0*/  ULDC UR21, c[0x0][0x658] ;  /* 0x0001960000157ab9 */ /* 0x000fe40000000800 */
[----:B------:R-:W-:Y:S01]  /*10d0*/  ISETP.NE.AND.EX P0, PT, RZ, UR9, PT, P0 ;  /* 0x00000009ff007c0c */ /* 0x000fe2000bf05300 */
[----:B------:R-:W-:Y:S02]  /*10e0*/  USHF.R.U64 UR25, UR20, UR15, UR11 ;  /* 0x0000000f14197299 */ /* 0x000fe4000800120b */
[----:B------:R-:W-:Y:S01]  /*10f0*/  USHF.R.U32.HI UR11, URZ, UR15, UR11 ;  /* 0x0000000f3f0b7299 */ /* 0x000fe2000801160b */
[----:B------:R-:W-:Y:S01]  /*1100*/  UMOV UR10, 0xffffffff ;  /* 0xffffffff000a7882 */ /* 0x000fe20000000000 */
[----:B------:R-:W-:Y:S01]  /*1110*/  ULDC UR5, c[0x0][0x600] ;  /* 0x0001800000057ab9 */ /* 0x000fe20000000800 */
[----:B------:R-:W-:-:S02]  /*1120*/  USHF.L.U32 UR10, UR10, UR21, URZ ;  /* 0x000000150a0a7299 */ /* 0x000fc4000800063f */
[----:B------:R-:W-:Y:S02]  /*1130*/  USHF.R.U64 UR26, UR25, UR21, UR11 ;  /* 0x00000015191a7299 */ /* 0x000fe4000800120b */
[----:B------:R-:W-:Y:S02]  /*1140*/  ULOP3.LUT UR15, URZ, UR10, URZ, 0x33, !UPT ;  /* 0x0000000a3f0f7292 */ /* 0x000fe4000f8e333f */
[----:B------:R-:W-:Y:S02]  /*1150*/  UIADD3 UR19, UR5, -0x1, URZ ;  /* 0xffffffff05137890 */ /* 0x000fe4000fffe03f */
[----:B------:R-:W-:Y:S01]  /*1160*/  USHF.R.U32.HI UR11, URZ, UR21, UR11 ;  /* 0x000000153f0b7299 */ /* 0x000fe2000801160b */
[----:B------:R-:W-:Y:S01]  /*1170*/  ULDC UR22, c[0x0][0x648] ;  /* 0x0001920000167ab9 */ /* 0x000fe20000000800 */
[----:B------:R-:W-:Y:S01]  /*1180*/  ULDC UR23, c[0x0][0x638] ;  /* 0x00018e0000177ab9 */ /* 0x000fe20000000800 */
[----:B------:R-:W-:Y:S01]  /*1190*/  UMOV UR24, 0x1 ;  /* 0x0000000100187882 */ /* 0x000fe20000000000 */
[----:B------:R-:W-:Y:S01]  /*11a0*/  UMOV UR10, UR26 ;  /* 0x0000001a000a7c82 */ /* 0x000fe20008000000 */
[----:B------:R-:W-:Y:S07]  /*11b0*/  @!P0 BRA `(.L_x_13) ;  /* 0x0000000000308947 */ /* 0x000fee0003800000 */
[----:B------:R-:W-:Y:S02]  /*11c0*/  ULDC UR16, c[0x0][0x64c] ;  /* 0x0001930000107ab9 */ /* 0x000fe40000000800 */
        /* <DEDUP_REMOVED lines=8> */
[----:B------:R-:W-:-:S07]  /*1250*/  UIMAD.WIDE.U32.X UR8, UR18, UR9, UR16, UP1 ;  /* 0x00000009120872a5 */ /* 0x000fce00088e0410 */
[----:B------:R-:W-:Y:S01]  /*1260*/  UMOV UR10, UR8 ;  /* 0x00000008000a7c82 */ /* 0x000fe20008000000 */
[----:B------:R-:W-:-:S05]  /*1270*/  UMOV UR11, UR9 ;  /* 0x00000009000b7c82 */ /* 0x000fca0008000000 */
.L_x_13:
[----:B------:R-:W-:Y:S01]  /*1280*/  USHF.R.U64 UR9, UR10, UR22, UR11 ;  /* 0x000000160a097299 */ /* 0x000fe2000800120b */
[----:B------:R-:W-:Y:S01]  /*1290*/  IMAD.MOV.U32 R0, RZ, RZ, 0x1 ;  /* 0x00000001ff007424 */ /* 0x000fe200078e00ff */
[----:B------:R-:W-:Y:S01]  /*12a0*/  USHF.L.U32 UR8, UR24, UR21, URZ ;  /* 0x0000001518087299 */ /* 0x000fe2000800063f */
[----:B------:R-:W-:Y:S01]  /*12b0*/  IMAD.U32 R19, RZ, RZ, UR4 ;  /* 0x00000004ff137e24 */ /* 0x000fe2000f8e00ff */
[----:B------:R-:W-:Y:S02]  /*12c0*/  ULOP3.LUT UR15, UR25, UR15, URZ, 0xc0, !UPT ;  /* 0x0000000f190f7292 */ /* 0x000fe4000f8ec03f */
[----:B------:R-:W-:Y:S02]  /*12d0*/  UIADD3 UR10, -UR9, URZ, URZ ;  /* 0x0000003f090a7290 */ /* 0x000fe4000fffe13f */
[----:B------:R-:W-:Y:S02]  /*12e0*/  UIMAD UR15, UR8, UR9, UR15 ;  /* 0x00000009080f72a4 */ /* 0x000fe4000f8e020f */
[----:B------:R-:W-:-:S02]  /*12f0*/  ULOP3.LUT UR19, UR20, UR19, URZ, 0xc0, !UPT ;  /* 0x0000001314137292 */ /* 0x000fc4000f8ec03f */
[----:B------:R-:W-:Y:S01]  /*1300*/  UIMAD UR8, UR10, UR23, UR26 ;  /* 0x000000170a0872a4 */ /* 0x000fe2000f8e021a */
[----:B------:R-:W-:Y:S01]  /*1310*/  ULDC UR9, c[0x0][0x610] ;  /* 0x0001840000097ab9 */ /* 0x000fe20000000800 */
[----:B------:R-:W-:Y:S02]  /*1320*/  UISETP.NE.AND UP1, UPT, UR61, URZ, UPT ;  /* 0x0000003f3d00728c */ /* 0x000fe4000bf25270 */
[----:B------:R-:W-:Y:S02]  /*1330*/  UIMAD UR7, UR15, UR9, UR7 ;  /* 0x000000090f0772a4 */ /* 0x000fe4000f8e0207 */
[----:B------:R-:W-:-:S04]  /*1340*/  UIMAD UR8, UR8, UR5, UR19 ;  /* 0x00000005080872a4 */ /* 0x000fc8000f8e0213 */
[----:B------:R-:W-:Y:S02]  /*1350*/  USEL UR5, UR8, UR7, !UP1 ;  /* 0x0000000708057287 */ /* 0x000fe4000c800000 */
[----:B------:R-:W-:-:S04]  /*1360*/  USEL UR7, UR7, UR8, !UP1 ;  /* 0x0000000807077287 */ /* 0x000fc8000c800000 */
[----:B------:R-:W-:Y:S02]  /*1370*/  IMAD.U32 R2, RZ, RZ, UR5 ;  /* 0x00000005ff027e24 */ /* 0x000fe4000f8e00ff */
[----:B------:R-:W-:-:S07]  /*1380*/  IMAD.U32 R18, RZ, RZ, UR7 ;  /* 0x00000007ff127e24 */ /* 0x000fce000f8e00ff */
.L_x_11:
[----:B------:R-:W-:Y:S05]  /*1390*/  @!P1 BRA `(.L_x_14) ;  /* 0x00000000000c9947 */ /* 0x000fea0003800000 */
[----:B------:R-:W-:Y:S01]  /*13a0*/  UCGABAR_WAIT ;  /* 0x0000000000007dc7 */ /* 0x000fe20008000000 */
[----:B------:R-:W-:Y:S01]  /*13b0*/  CCTL.IVALL ;  /* 0x00000000ff00798f */ /* 0x000fe20002000000 */
[----:B------:R-:W-:Y:S05]  /*13c0*/  BRA `(.L_x_15) ;  /* 0x0000000000047947 */ /* 0x000fea0003800000 */
.L_x_14:
[----:B------:R-:W-:Y:S06]  /*13d0*/  BAR.SYNC.DEFER_BLOCKING 0x0 ;  /* 0x0000000000007b1d */ /* 0x000fec0000010000 */
.L_x_15:
[----:B------:R-:W-:Y:S02]  /*13e0*/  ULDC UR4, c[0x0][0x28c] ;  /* 0x0000a30000047ab9 */ /* 0x000fe40000000800 */
[----:B------:R-:W-:-:S04]  /*13f0*/  UIADD3 UR4, UR4, 0x7f, URZ ;  /* 0x0000007f04047890 */ /* 0x000fc8000fffe03f */
[----:B------:R-:W-:-:S04]  /*1400*/  USHF.R.S32.HI UR5, URZ, 0x1f, UR4 ;  /* 0x0000001f3f057899 */ /* 0x000fc80008011404 */
[----:B------:R-:W-:-:S04]  /*1410*/  ULEA.HI UR5, UR5, UR4, URZ, 0x7 ;  /* 0x0000000405057291 */ /* 0x000fc8000f8f383f */
[----:B------:R-:W-:Y:S01]  /*1420*/  USHF.R.S32.HI UR39, URZ, 0x7, UR5 ;  /* 0x000000073f277899 */ /* 0x000fe20008011405 */
[----:B------:R-:W-:Y:S11]  /*1430*/  @!P2 BRA `(.L_x_16) ;  /* 0x000000600058a947 */ /* 0x000ff60003800000 */
[----:B------:R-:W-:-:S06]  /*1440*/  UISETP.GT.U32.AND UP1, UPT, UR14, 0x1, UPT ;  /* 0x000000010e00788c */ /* 0x000fcc000bf24070 */
[----:B------:R-:W-:-:S13]  /*1450*/  PLOP3.LUT P0, PT, PT, PT, UP1, 0x80, 0x0 ;  /* 0x000000000000781c */ /* 0x000fda0003f0f018 */
[----:B------:R-:W-:Y:S05]  /*1460*/  @P0 EXIT ;  /* 0x000000000000094d */ /* 0x000fea0003800000 */
.L_x_17:
[----:B------:R-:W-:-:S08]  /*1470*/  NOP ;  /* 0x0000000000007918 */ /* 0x000fd00000000000 */
[----:B------:R-:W0:Y:S02]  /*1480*/  USETMAXREG.TRY_ALLOC.CTAPOOL UP1, 0xe8 ;  /* 0x000000e8000079c8 */ /* 0x000e240008020600 */
[----:B0-----:R-:W-:-:S13]  /*1490*/  PLOP3.LUT P0, PT, PT, PT, UP1, 0x80, 0x0 ;  /* 0x000000000000781c */ /* 0x001fda0003f0f018 */
[----:B------:R-:W-:Y:S05]  /*14a0*/  @!P0 BRA `(.L_x_17) ;  /* 0xfffffffc00f08947 */ /* 0x000fea000383ffff */
[----:B------:R-:W-:-:S13]  /*14b0*/  LOP3.LUT P0, RZ, R0, 0xff, RZ, 0xc0, !PT ;  /* 0x000000ff00ff7812 */ /* 0x000fda000780c0ff */
[----:B------:R-:W-:Y:S05]  /*14c0*/  @!P0 EXIT ;  /* 0x000000000000894d */ /* 0x000fea0003800000 */
[----:B------:R-:W0:Y:S01]  /*14d0*/  S2UR UR5, SR_CgaCtaId ;  /* 0x00000000000579c3 */ /* 0x000e220000008800 */
[CC--:B------:R-:W-:Y:S01]  /*14e0*/  LEA.HI R0, R9.reuse, R4.reuse, RZ, 0x2 ;  /* 0x0000000409007211 */ /* 0x0c0fe200078f10ff */
[----:B------:R-:W-:Y:S01]  /*14f0*/  UMOV UR40, 0x400 ;  /* 0x0000040000287882 */ /* 0x000fe20000000000 */
[----:B------:R-:W-:Y:S01]  /*1500*/  R2UR UR4, R22 ;  /* 0x00000000160472ca */ /* 0x000fe200000e0000 */
[----:B------:R-:W-:Y:S01]  /*1510*/  ULDC.64 UR44, c[0x0][0x288] ;  /* 0x0000a200002c7ab9 */ /* 0x000fe20000000a00 */
[--C-:B------:R-:W-:Y:S01]  /*1520*/  SHF.R.S32.HI R92, RZ, 0x2, R0.reuse ;  /* 0x00000002ff5c7819 */ /* 0x100fe20000011400 */
[----:B------:R-:W-:Y:S01]  /*1530*/  ULOP3.LUT UR41, UR39, 0x1, URZ, 0xc0, !UPT ;  /* 0x0000000127297892 */ /* 0x000fe2000f8ec03f */
[----:B------:R-:W-:Y:S01]  /*1540*/  SHF.R.S32.HI R3, RZ, 0x1f, R0 ;  /* 0x0000001fff037819 */ /* 0x000fe20000011400 */
[----:B------:R-:W2:Y:S01]  /*1550*/  LDC.64 R96, c[0x0][0x5c8] ;  /* 0x00017200ff607b82 */ /* 0x000ea20000000a00 */
[----:B------:R-:W-:Y:S01]  /*1560*/  LEA.HI R9, R9, R4, RZ, 0x5 ;  /* 0x0000000409097211 */ /* 0x000fe200078f28ff */
[----:B------:R-:W-:Y:S01]  /*1570*/  UISETP.LT.AND UP1, UPT, UR39, 0x1, UPT ;  /* 0x000000012700788c */ /* 0x000fe2000bf21270 */
[----:B------:R-:W-:Y:S01]  /*1580*/  LEA.HI R3, R3, R92, RZ, 0x3 ;  /* 0x0000005c03037211 */ /* 0x000fe200078f18ff */
[----:B------:R-:W-:Y:S01]  /*1590*/  ULDC UR48, c[0x0][0x658] ;  /* 0x0001960000307ab9 */ /* 0x000fe20000000800 */
[----:B------:R-:W-:Y:S01]  /*15a0*/  SHF.R.S32.HI R9, RZ, 0x5, R9 ;  /* 0x00000005ff097819 */ /* 0x000fe20000011409 */
[----:B------:R-:W-:Y:S01]  /*15b0*/  UMOV UR6, 0xffffffff ;  /* 0xffffffff00067882 */ /* 0x000fe20000000000 */
[----:B------:R-:W-:Y:S01]  /*15c0*/  LOP3.LUT R3, R3, 0xfffffff8, RZ, 0xc0, !PT ;  /* 0xfffffff803037812 */ /* 0x000fe200078ec0ff */
[----:B------:R-:W-:-:S02]  /*15d0*/  USHF.L.U64.HI UR50, UR46, 0x1, UR4 ;  /* 0x000000012e327899 */ /* 0x000fc40008010204 */
[----:B------:R-:W-:Y:S02]  /*15e0*/  USHF.R.U32.HI UR4, URZ, 0x1, UR39 ;  /* 0x000000013f047899 */ /* 0x000fe40008011627 */
[----:B------:R-:W-:Y:S01]  /*15f0*/  IMAD.IADD R92, R92, 0x1, -R3 ;  /* 0x000000015c5c7824 */ /* 0x000fe200078e0a03 */
[----:B------:R-:W-:Y:S01]  /*1600*/  LOP3.LUT R3, R0, 0xfffffffc, RZ, 0xc0, !PT ;  /* 0xfffffffc00037812 */ /* 0x000fe200078ec0ff */
[----:B------:R-:W-:Y:S01]  /*1610*/  VIADD R0, R98, 0xffffffff ;  /* 0xffffffff62007836 */ /* 0x000fe20000000000 */
[----:B------:R-:W-:Y:S01]  /*1620*/  ULOP3.LUT UR4, UR4, 0x1, URZ, 0xc0, !UPT ;  /* 0x0000000104047892 */ /* 0x000fe2000f8ec03f */
[--C-:B------:R-:W-:Y:S01]  /*1630*/  IMAD R100, R9, -0x10, -R92.reuse ;  /* 0xfffffff009647824 */ /* 0x100fe200078e0a5c */
[----:B0-----:R-:W-:Y:S01]  /*1640*/  ULEA UR40, UR5, UR40, 0x18 ;  /* 0x0000002805287291 */ /* 0x001fe2000f8ec03f */
[----:B------:R-:W-:Y:S01]  /*1650*/  IMAD.IADD R3, R4, 0x1, -R3 ;  /* 0x0000000104037824 */ /* 0x000fe200078e0a03 */
[C---:B------:R-:W-:Y:S01]  /*1660*/  ISETP.NE.AND P0, PT, R0.reuse, RZ, PT ;  /* 0x000000ff0000720c */ /* 0x040fe20003f05270 */
[----:B------:R-:W-:Y:S01]  /*1670*/  IMAD.SHL.U32 R0, R0, 0x8, RZ ;  /* 0x0000000800007824 */ /* 0x000fe200078e00ff */
[--C-:B------:R-:W-:Y:S01]  /*1680*/  SHF.R.S32.HI R93, RZ, 0x1f, R92.reuse ;  /* 0x0000001fff5d7819 */ /* 0x100fe2000001145c */
[----:B------:R-:W-:Y:S01]  /*1690*/  IMAD.U32 R4, RZ, RZ, UR44 ;  /* 0x0000002cff047e24 */ /* 0x000fe2000f8e00ff */
[----:B------:R-:W-:Y:S01]  /*16a0*/  UIADD3 UR44, UR40, 0x30, URZ ;  /* 0x00000030282c7890 */ /* 0x000fe2000fffe03f */
[----:B------:R-:W-:Y:S01]  /*16b0*/  IMAD.SHL.U32 R94, R3, 0x2, RZ ;  /* 0x00000002035e7824 */ /* 0x000fe200078e00ff */
[----:B------:R-:W-:Y:S01]  /*16c0*/  LOP3.LUT R0, R0, 0x8, RZ, 0xc0, !PT ;  /* 0x0000000800007812 */ /* 0x000fe200078ec0ff */
[----:B------:R-:W-:Y:S01]  /*16d0*/  ULDC UR8, c[0x0][0x284] ;  /* 0x0000a10000087ab9 */ /* 0x000fe20000000800 */
[----:B------:R-:W-:Y:S01]  /*16e0*/  USEL UR41, UR41, URZ, !UP0 ;  /* 0x0000003f29297287 */ /* 0x000fe2000c000000 */
[C---:B--2---:R-:W-:Y:S01]  /*16f0*/  SHF.L.U64.HI R91, R96.reuse, 0x3, R97 ;  /* 0x00000003605b7819 */ /* 0x044fe20000010261 */
[----:B------:R-:W-:Y:S01]  /*1700*/  USEL UR42, UR39, 0x1, UP1 ;  /* 0x00000001272a7887 */ /* 0x000fe20008800000 */
[----:B------:R-:W-:Y:S01]  /*1710*/  IMAD.WIDE R92, R9, 0x10, R92 ;  /* 0x00000010095c7825 */ /* 0x000fe200078e025c */
[----:B------:R-:W-:Y:S01]  /*1720*/  USHF.L.U32 UR6, UR6, UR48, URZ ;  /* 0x0000003006067299 */ /* 0x000fe2000800063f */
[----:B------:R-:W-:Y:S01]  /*1730*/  SEL R101, RZ, 0x1, P0 ;  /* 0x00000001ff657807 */ /* 0x000fe20000000000 */
[----:B------:R-:W-:Y:S01]  /*1740*/  UISETP.EQ.U32.AND UP0, UPT, UR4, 0x1, !UP0 ;  /* 0x000000010400788c */ /* 0x000fe2000c702070 */
[----:B------:R-:W-:Y:S01]  /*1750*/  IMAD.SHL.U32 R96, R96, 0x8, RZ ;  /* 0x0000000860607824 */ /* 0x000fe200078e00ff */
[----:B------:R-:W-:Y:S01]  /*1760*/  LEA R98, R98, UR44, 0x3 ;  /* 0x0000002c62627c11 */ /* 0x000fe2000f8e18ff */
[----:B------:R-:W-:Y:S01]  /*1770*/  IMAD R97, R3, -0x2, R4 ;  /* 0xfffffffe03617824 */ /* 0x000fe200078e0204 */
[----:B------:R-:W-:Y:S01]  /*1780*/  LOP3.LUT R102, R0, 0x8, RZ, 0x3c, !PT ;  /* 0x0000000800667812 */ /* 0x000fe200078e3cff */
[----:B------:R-:W-:Y:S01]  /*1790*/  VIADD R100, R100, UR8 ;  /* 0x0000000864647c36 */ /* 0x000fe20008000000 */
[----:B------:R-:W-:Y:S01]  /*17a0*/  LOP3.LUT R99, R0, 0x18, RZ, 0x3c, !PT ;  /* 0x0000001800637812 */ /* 0x000fe200078e3cff */
[----:B------:R-:W-:Y:S01]  /*17b0*/  ULDC UR52, c[0x0][0x600] ;  /* 0x0001800000347ab9 */ /* 0x000fe20000000800 */
[----:B------:R-:W-:Y:S01]  /*17c0*/  SHF.R.S32.HI R95, RZ, 0x1f, R94 ;  /* 0x0000001fff5f7819 */ /* 0x000fe2000001145e */
[----:B------:R-:W-:Y:S01]  /*17d0*/  UMOV UR7, 0x1 ;  /* 0x0000000100077882 */ /* 0x000fe20000000000 */
[----:B------:R-:W-:-:S02]  /*17e0*/  ULOP3.LUT UR51, UR38, 0x1, URZ, 0xfc, !UPT ;  /* 0x0000000126337892 */ /* 0x000fc4000f8efc3f */
[----:B------:R-:W-:Y:S02]  /*17f0*/  UIADD3 UR45, UR45, 0xfe, URZ ;  /* 0x000000fe2d2d7890 */ /* 0x000fe4000fffe03f */
[----:B------:R-:W-:Y:S02]  /*1800*/  UIADD3 UR52, UR52, -0x1, URZ ;  /* 0xffffffff34347890 */ /* 0x000fe4000fffe03f */
[----:B------:R-:W-:Y:S02]  /*1810*/  USHF.L.U32 UR48, UR7, UR48, URZ ;  /* 0x0000003007307299 */ /* 0x000fe4000800063f */
[----:B------:R-:W-:Y:S02]  /*1820*/  UIADD3 UR42, -UR42, UR39, URZ ;  /* 0x000000272a2a7290 */ /* 0x000fe4000fffe13f */
[----:B------:R-:W-:Y:S02]  /*1830*/  ULOP3.LUT UR49, URZ, UR6, URZ, 0x33, !UPT ;  /* 0x000000063f317292 */ /* 0x000fe4000f8e333f */
[----:B------:R-:W-:-:S12]  /*1840*/  USEL UR43, URZ, 0x1, !UP0 ;  /* 0x000000013f2b7887 */ /* 0x000fd8000c000000 */
.L_x_165:
[----:B------:R-:W-:-:S04]  /*1850*/  SHF.L.U32 R3, R101, 0x1f, RZ ;  /* 0x0000001f65037819 */ /* 0x000fc800000006ff */
[----:B------:R-:W0:Y:S02]  /*1860*/  SYNCS.PHASECHK.TRANS64.TRYWAIT P0, [R98+URZ+-0x8], R3 ;  /* 0xfffff803620075a7 */ /* 0x000e24000800017f */
[----:B012345:R-:W-:Y:S05]  /*1870*/  @!P0 BRA `(.L_x_18) ;  /* 0x0000006c00e48947 */ /* 0x03ffea0003800000 */
.L_x_185:
[----:B------:R-:W-:Y:S02]  /*1880*/  ULDC UR4, c[0x0][0x28c] ;  /* 0x0000a30000047ab9 */ /* 0x000fe40000000800 */
[----:B------:R-:W-:-:S13]  /*1890*/  ISETP.LT.AND P0, PT, RZ, UR4, PT ;  /* 0x00000004ff007c0c */ /* 0x000fda000bf01270 */
[----:B------:R-:W-:Y:S05]  /*18a0*/  @P0 BRA `(.L_x_19) ;  /* 0x0000000000400947 */ /* 0x000fea0003800000 */
[----:B------:R-:W-:Y:S01]  /*18b0*/  MOV R0, 0x0 ;  /* 0x0000000000007802 */ /* 0x000fe20000000f00 */
[----:B------:R-:W-:Y:S01]  /*18c0*/  ULDC.64 UR4, c[0x4][0x68] ;  /* 0x01001a0000047ab9 */ /* 0x000fe20000000a00 */
[----:B------:R-:W-:Y:S01]  /*18d0*/  ULDC.64 UR6, c[0x4][0x8] ;  /* 0x0100020000067ab9 */ /* 0x000fe20000000a00 */
[----:B------:R-:W-:Y:S01]  /*18e0*/  IMAD.U32 R4, RZ, RZ, UR4 ;  /* 0x00000004ff047e24 */ /* 0x000fe2000f8e00ff */
[----:B------:R1:W2:Y:S01]  /*18f0*/  LDC.64 R14, c[0x4][R0] ;  /* 0x01000000000e7b82 */ /* 0x0002a20000000a00 */
[----:B------:R-:W-:Y:S01]  /*1900*/  IMAD.U32 R5, RZ, RZ, UR5 ;  /* 0x00000005ff057e24 */ /* 0x000fe2000f8e00ff */
[----:B------:R-:W-:Y:S01]  /*1910*/  ULDC.64 UR4, c[0x4][0x70] ;  /* 0x01001c0000047ab9 */ /* 0x000fe20000000a00 */
[----:B------:R-:W-:Y:S02]  /*1920*/  IMAD.U32 R10, RZ, RZ, UR6 ;  /* 0x00000006ff0a7e24 */ /* 0x000fe4000f8e00ff */
[----:B------:R-:W-:Y:S02]  /*1930*/  IMAD.U32 R6, RZ, RZ, UR4 ;  /* 0x00000004ff067e24 */ /* 0x000fe4000f8e00ff */
[----:B------:R-:W-:-:S02]  /*1940*/  IMAD.U32 R7, RZ, RZ, UR5 ;  /* 0x00000005ff077e24 */ /* 0x000fc4000f8e00ff */
[----:B------:R-:W-:Y:S02]  /*1950*/  IMAD.U32 R11, RZ, RZ, UR7 ;  /* 0x00000007ff0b7e24 */ /* 0x000fe4000f8e00ff */
[----:B------:R-:W-:Y:S02]  /*1960*/  IMAD.MOV.U32 R8, RZ, RZ, 0x1e1 ;  /* 0x000001e1ff087424 */ /* 0x000fe400078e00ff */
[----:B------:R-:W-:Y:S02]  /*1970*/  IMAD.MOV.U32 R12, RZ, RZ, 0x1 ;  /* 0x00000001ff0c7424 */ /* 0x000fe400078e00ff */
[----:B-1----:R-:W-:-:S07]  /*1980*/  IMAD.MOV.U32 R13, RZ, RZ, RZ ;  /* 0x000000ffff0d7224 */ /* 0x002fce00078e00ff */
[----:B------:R-:W-:-:S07]  /*1990*/  LEPC R20, `(.L_x_19) ;  /* 0x000000001014794e */ /* 0x000fce0000000000 */
[----:B0-2--5:R-:W-:Y:S05]  /*19a0*/  CALL.ABS.NOINC R14 ;  /* 0x000000000e007343 */ /* 0x025fea0003c00000 */
.L_x_19:
[----:B------:R-:W-:-:S05]  /*19b0*/  IMAD.U32 R0, RZ, RZ, UR51 ;  /* 0x00000033ff007e24 */ /* 0x000fca000f8e00ff */
[----:B------:R-:W-:-:S13]  /*19c0*/  ISETP.NE.AND P0, PT, R0, 0x3, PT ;  /* 0x000000030000780c */ /* 0x000fda0003f05270 */
[----:B------:R-:W-:Y:S05]  /*19d0*/  @!P0 BRA `(.L_x_20) ;  /* 0x0000000000048947 */ /* 0x000fea0003800000 */
[----:B------:R-:W-:Y:S01]  /*19e0*/  BPT.TRAP 0x1 ;  /* 0x000000040000795c */ /* 0x000fe20000300000 */
.L_x_20:
[----:B0-----:R-:W-:Y:S02]  /*19f0*/  IMAD.U32 R3, RZ, RZ, UR41 ;  /* 0x00000029ff037e24 */ /* 0x001fe4000f8e00ff */
[----:B------:R-:W-:-:S03]  /*1a00*/  IMAD.U32 R0, RZ, RZ, UR43 ;  /* 0x0000002bff007e24 */ /* 0x000fc6000f8e00ff */
[----:B------:R-:W-:Y:S02]  /*1a10*/  LEA R3, R3, UR40, 0x3 ;  /* 0x0000002803037c11 */ /* 0x000fe4000f8e18ff */
[----:B------:R-:W-:-:S04]  /*1a20*/  SHF.L.U32 R0, R0, 0x1f, RZ ;  /* 0x0000001f00007819 */ /* 0x000fc800000006ff */
[----:B------:R0:W1:Y:S01]  /*1a30*/  SYNCS.PHASECHK.TRANS64.TRYWAIT P1, [R3+URZ], R0 ;  /* 0x00000000030075a7 */ /* 0x000062000802017f */
[----:B------:R-:W-:Y:S05]  /*1a40*/  @!P0 BRA `(.L_x_21) ;  /* 0x0000000000048947 */ /* 0x000fea0003800000 */
[----:B------:R-:W-:Y:S01]  /*1a50*/  BPT.TRAP 0x1 ;  /* 0x000000040000795c */ /* 0x000fe20000300000 */
.L_x_21:
[----:B------:R-:W-:-:S05]  /*1a60*/  IMAD.U32 R4, RZ, RZ, UR42 ;  /* 0x0000002aff047e24 */ /* 0x000fca000f8e00ff */
[----:B------:R-:W-:Y:S01]  /*1a70*/  ISETP.GE.AND P2, PT, R4, 0x1, PT ;  /* 0x000000010400780c */ /* 0x000fe20003f46270 */
[----:B-1----:R-:W-:-:S12]  /*1a80*/  @P1 BRA `(.L_x_22) ;  /* 0x0000000000081947 */ /* 0x002fd80003800000 */
[----:B------:R-:W1:Y:S02]  /*1a90*/  SYNCS.PHASECHK.TRANS64.TRYWAIT P1, [R3+URZ], R0 ;  /* 0x00000000030075a7 */ /* 0x000e64000802017f */
[----:B-1----:R-:W-:Y:S05]  /*1aa0*/  @!P1 BRA `(.L_x_23) ;  /* 0x0000006c006c9947 */ /* 0x002fea0003800000 */
.L_x_22:
[----:B------:R-:W-:Y:S05]  /*1ab0*/  WARPSYNC.ALL ;  /* 0x0000000000007948 */ /* 0x000fea0003800000 */
[----:B------:R-:W-:Y:S01]  /*1ac0*/  UIADD3 UR4, UR40, 0x100, URZ ;  /* 0x0000010028047890 */ /* 0x000fe2000fffe03f */
[----:B------:R-:W-:Y:S01]  /*1ad0*/  WARPGROUP.ARRIVE ;  /* 0x00000000000079c5 */ /* 0x000fe20000000000 */
[----:B------:R-:W-:Y:S02]  /*1ae0*/  UIADD3 UR5, UR40, 0x10100, URZ ;  /* 0x0001010028057890 */ /* 0x000fe4000fffe03f */
[----:B------:R-:W-:Y:S02]  /*1af0*/  USHF.R.U32.HI UR4, URZ, 0x4, UR4 ;  /* 0x000000043f047899 */ /* 0x000fe40008011604 */
[----:B------:R-:W-:-:S02]  /*1b00*/  USHF.R.U32.HI UR5, URZ, 0x4, UR5 ;  /* 0x000000043f057899 */ /* 0x000fc40008011605 */
[----:B------:R-:W-:Y:S02]  /*1b10*/  ULOP3.LUT UR4, UR4, 0x3fff, URZ, 0xc0, !UPT ;  /* 0x00003fff04047892 */ /* 0x000fe4000f8ec03f */
[----:B------:R-:W-:Y:S02]  /*1b20*/  ULOP3.LUT UR5, UR5, 0x3fff, URZ, 0xc0, !UPT ;  /* 0x00003fff05057892 */ /* 0x000fe4000f8ec03f */
[----:B------:R-:W-:Y:S02]  /*1b30*/  ULOP3.LUT UR4, UR4, 0x10000, URZ, 0xfc, !UPT ;  /* 0x0001000004047892 */ /* 0x000fe4000f8efc3f */
[----:B------:R-:W-:Y:S02]  /*1b40*/  ULOP3.LUT UR5, UR5, 0x10000, URZ, 0xfc, !UPT ;  /* 0x0001000005057892 */ /* 0x000fe4000f8efc3f */
[----:B------:R-:W-:Y:S02]  /*1b50*/  ULEA UR7, UR41, UR4, 0xb ;  /* 0x0000000429077291 */ /* 0x000fe4000f8e583f */
[----:B------:R-:W-:Y:S01]  /*1b60*/  ULEA UR6, UR41, UR5, 0xc ;  /* 0x0000000529067291 */ /* 0x000fe2000f8e603f */
[----:B------:R-:W-:Y:S01]  /*1b70*/  UMOV UR9, 0x40000040 ;  /* 0x4000004000097882 */ /* 0x000fe20000000000 */
[----:B------:R-:W-:-:S03]  /*1b80*/  UMOV UR11, 0x40000040 ;  /* 0x40000040000b7882 */ /* 0x000fc60000000000 */
[----:B------:R-:W-:Y:S02]  /*1b90*/  UMOV UR8, UR7 ;  /* 0x0000000700087c82 */ /* 0x000fe40008000000 */
[----:B------:R-:W-:Y:S02]  /*1ba0*/  UMOV UR10, UR6 ;  /* 0x00000006000a7c82 */ /* 0x000fe40008000000 */
[----:B------:R-:W-:Y:S01]  /*1bb0*/  HGMMA.64x128x8.F32.TF32 R24, gdesc[UR8], RZ, !UPT, gsb0 ;  /* 0x05e00000081879f0 */ /* 0x000fe2000c0028ff */
[----:B------:R-:W-:Y:S02]  /*1bc0*/  UIADD3 UR8, UR7, 0x2, URZ ;  /* 0x0000000207087890 */ /* 0x000fe4000fffe03f */
[----:B------:R-:W-:Y:S01]  /*1bd0*/  UIADD3 UR10, UR6, 0x2, URZ ;  /* 0x00000002060a7890 */ /* 0x000fe2000fffe03f */
[----:B------:R-:W-:Y:S01]  /*1be0*/  UMOV UR9, 0x40000040 ;  /* 0x4000004000097882 */ /* 0x000fe20000000000 */
[----:B------:R-:W-:Y:S01]  /*1bf0*/  UMOV UR11, 0x40000040 ;  /* 0x40000040000b7882 */ /* 0x000fe20000000000 */
[----:B------:R-:W-:-:S02]  /*1c00*/  WARPGROUP.DEPBAR.LE gsb0, 0x0 ;  /* 0x00008000000079c5 */ /* 0x000fc40000010000 */
[----:B------:R-:W-:-:S06]  /*1c10*/  WARPGROUP.ARRIVE ;  /* 0x00000000000079c5 */ /* 0x000fcc0000000000 */
[----:B------:R-:W-:Y:S01]  /*1c20*/  HGMMA.64x128x8.F32.TF32 R24, gdesc[UR8], R24, gsb0 ;  /* 0x05e00000081879f0 */ /* 0x000fe20008002818 */
[----:B------:R-:W-:Y:S02]  /*1c30*/  UIADD3 UR8, UR7, 0x4, URZ ;  /* 0x0000000407087890 */ /* 0x000fe4000fffe03f */
[----:B------:R-:W-:Y:S01]  /*1c40*/  UIADD3 UR10, UR6, 0x4, URZ ;  /* 0x00000004060a7890 */ /* 0x000fe2000fffe03f */
[----:B------:R-:W-:Y:S01]  /*1c50*/  UMOV UR9, 0x40000040 ;  /* 0x4000004000097882 */ /* 0x000fe20000000000 */
[----:B------:R-:W-:Y:S01]  /*1c60*/  UMOV UR11, 0x40000040 ;  /* 0x40000040000b7882 */ /* 0x000fe20000000000 */
[----:B------:R-:W-:Y:S02]  /*1c70*/  WARPGROUP.DEPBAR.LE gsb0, 0x0 ;  /* 0x00008000000079c5 */ /* 0x000fe40000010000 */
        /* <DEDUP_REMOVED lines=92> */
[----:B------:R-:W-:Y:S03]  /*2240*/  HGMMA.64x128x8.F32.TF32 R24, gdesc[UR8], R24, gsb0 ;  /* 0x05e00000081879f0 */ /* 0x000fe60008002818 */
[----:B------:R-:W-:Y:S02]  /*2250*/  WARPGROUP.DEPBAR.LE gsb0, 0x0 ;  /* 0x00008000000079c5 */ /* 0x000fe40000010000 */
[----:B------:R-:W-:Y:S05]  /*2260*/  @!P2 BRA `(.L_x_24) ;  /* 0x000000080068a947 */ /* 0x000fea0003800000 */
[----:B------:R-:W-:Y:S01]  /*2270*/  UIADD3 UR6, UR41, 0x1, URZ ;  /* 0x0000000129067890 */ /* 0x000fe2000fffe03f */
[----:B01----:R-:W-:Y:S02]  /*2280*/  IMAD.U32 R0, RZ, RZ, UR42 ;  /* 0x0000002aff007e24 */ /* 0x003fe4000f8e00ff */
[----:B------:R-:W-:Y:S01]  /*2290*/  IMAD.U32 R3, RZ, RZ, UR41 ;  /* 0x00000029ff037e24 */ /* 0x000fe2000f8e00ff */
[----:B------:R-:W-:-:S04]  /*22a0*/  UISETP.NE.AND UP0, UPT, UR6, 0x2, UPT ;  /* 0x000000020600788c */ /* 0x000fc8000bf05270 */
[----:B------:R-:W-:Y:S02]  /*22b0*/  USEL UR7, URZ, 0x1, UP0 ;  /* 0x000000013f077887 */ /* 0x000fe40008000000 */
[----:B------:R-:W-:Y:S02]  /*22c0*/  USEL UR6, UR6, URZ, UP0 ;  /* 0x0000003f06067287 */ /* 0x000fe40008000000 */
[----:B------:R-:W-:-:S06]  /*22d0*/  ULOP3.LUT UR7, UR43, UR7, URZ, 0x3c, !UPT ;  /* 0x000000072b077292 */ /* 0x000fcc000f8e3c3f */
[----:B------:R-:W-:-:S07]  /*22e0*/  IMAD.U32 R6, RZ, RZ, UR7 ;  /* 0x00000007ff067e24 */ /* 0x000fce000f8e00ff */
.L_x_31:
[----:B------:R-:W-:Y:S05]  /*22f0*/  @!P0 BRA `(.L_x_25) ;  /* 0x0000000000048947 */ /* 0x000fea0003800000 */
[----:B------:R-:W-:Y:S01]  /*2300*/  BPT.TRAP 0x1 ;  /* 0x000000040000795c */ /* 0x000fe20000300000 */
.L_x_25:
[----:B------:R-:W-:Y:S01]  /*2310*/  ULEA UR7, UR6, UR40, 0x3 ;  /* 0x0000002806077291 */ /* 0x000fe2000f8e183f */
[----:B------:R-:W-:-:S08]  /*2320*/  SHF.L.U32 R4, R6, 0x1f, RZ ;  /* 0x0000001f06047819 */ /* 0x000fd000000006ff */
[----:B------:R0:W1:Y:S01]  /*2330*/  SYNCS.PHASECHK.TRANS64.TRYWAIT P1, [UR7], R4 ;  /* 0x00000004ff0075a7 */ /* 0x0000620008020147 */
[----:B------:R-:W-:Y:S05]  /*2340*/  @!P0 BRA `(.L_x_26) ;  /* 0x0000000000048947 */ /* 0x000fea0003800000 */
[----:B------:R-:W-:Y:S01]  /*2350*/  BPT.TRAP 0x1 ;  /* 0x000000040000795c */ /* 0x000fe20000300000 */
.L_x_26:
[----:B-1----:R-:W-:Y:S05]  /*2360*/  @P1 BRA `(.L_x_27) ;  /* 0x0000000000081947 */ /* 0x002fea0003800000 */
[----:B------:R-:W1:Y:S02]  /*2370*/  SYNCS.PHASECHK.TRANS64.TRYWAIT P1, [UR7], R4 ;  /* 0x00000004ff0075a7 */ /* 0x000e640008020147 */
[----:B-1----:R-:W-:Y:S05]  /*2380*/  @!P1 BRA `(.L_x_28) ;  /* 0x0000006400489947 */ /* 0x002fea0003800000 */
.L_x_27:
[----:B------:R-:W-:Y:S01]  /*2390*/  ULEA UR8, UR6, UR5, 0xc ;  /* 0x0000000506087291 */ /* 0x000fe2000f8e603f */
[----:B------:R-:W-:Y:S01]  /*23a0*/  WARPGROUP.ARRIVE ;  /* 0x00000000000079c5 */ /* 0x000fe20000000000 */
[----:B------:R-:W-:Y:S01]  /*23b0*/  ULEA UR7, UR6, UR4, 0xb ;  /* 0x0000000406077291 */ /* 0x000fe2000f8e583f */
[----:B------:R-:W-:Y:S01]  /*23c0*/  UMOV UR15, 0x40000040 ;  /* 0x40000040000f7882 */ /* 0x000fe20000000000 */
[----:B------:R-:W-:Y:S01]  /*23d0*/  UMOV UR13, 0x40000040 ;  /* 0x40000040000d7882 */ /* 0x000fe20000000000 */
[----:B------:R-:W-:Y:S02]  /*23e0*/  UIADD3 UR10, UR8, 0xc06, URZ ;  /* 0x00000c06080a7890 */ /* 0x000fe4000fffe03f */
[----:B------:R-:W-:Y:S02]  /*23f0*/  UMOV UR14, UR8 ;  /* 0x00000008000e7c82 */ /* 0x000fe40008000000 */
[----:B------:R-:W-:Y:S01]  /*2400*/  UMOV UR12, UR7 ;  /* 0x00000007000c7c82 */ /* 0x000fe20008000000 */
[----:B------:R-:W-:Y:S01]  /*2410*/  UMOV UR11, 0x40000040 ;  /* 0x40000040000b7882 */ /* 0x000fe20000000000 */
[----:B------:R-:W-:Y:S01]  /*2420*/  HGMMA.64x128x8.F32.TF32 R24, gdesc[UR12], R24, gsb0 ;  /* 0x05e000000c1879f0 */ /* 0x000fe20008002818 */
[----:B------:R-:W-:-:S02]  /*2430*/  UIADD3 UR14, UR8, 0x2, URZ ;  /* 0x00000002080e7890 */ /* 0x000fc4000fffe03f */
[----:B------:R-:W-:Y:S01]  /*2440*/  UIADD3 UR12, UR7, 0x2, URZ ;  /* 0x00000002070c7890 */ /* 0x000fe2000fffe03f */
[----:B------:R-:W-:Y:S01]  /*2450*/  UMOV UR15, 0x40000040 ;  /* 0x40000040000f7882 */ /* 0x000fe20000000000 */
        /* <DEDUP_REMOVED lines=93> */
[----:B------:R-:W-:Y:S01]  /*2a30*/  UIADD3 UR8, UR7, 0x606, URZ ;  /* 0x0000060607087890 */ /* 0x000fe2000fffe03f */
[----:B------:R-:W-:Y:S02]  /*2a40*/  WARPGROUP.DEPBAR.LE gsb0, 0x0 ;  /* 0x00008000000079c5 */ /* 0x000fe40000010000 */
[----:B------:R-:W-:-:S06]  /*2a50*/  WARPGROUP.ARRIVE ;  /* 0x00000000000079c5 */ /* 0x000fcc0000000000 */
[----:B------:R-:W-:Y:S03]  /*2a60*/  HGMMA.64x128x8.F32.TF32 R24, gdesc[UR12], R24, gsb0 ;  /* 0x05e000000c1879f0 */ /* 0x000fe60008002818 */
[----:B------:R-:W-:Y:S02]  /*2a70*/  WARPGROUP.DEPBAR.LE gsb0, 0x0 ;  /* 0x00008000000079c5 */ /* 0x000fe40000010000 */
[----:B------:R-:W-:-:S07]  /*2a80*/  WARPGROUP.ARRIVE ;  /* 0x00000000000079c5 */ /* 0x000fce0000000000 */
[----:B------:R-:W-:Y:S03]  /*2a90*/  HGMMA.64x128x8.F32.TF32 R24, gdesc[UR8], R24, gsb0 ;  /* 0x05e00000081879f0 */ /* 0x000fe60008002818 */
[----:B------:R-:W-:Y:S02]  /*2aa0*/  WARPGROUP.DEPBAR.LE gsb0, 0x0 ;  /* 0x00008000000079c5 */ /* 0x000fe40000010000 */
[----:B------:R-:W-:Y:S05]  /*2ab0*/  @!P0 BRA `(.L_x_29) ;  /* 0x0000000000048947 */ /* 0x000fea0003800000 */
[----:B------:R-:W-:Y:S01]  /*2ac0*/  BPT.TRAP 0x1 ;  /* 0x000000040000795c */ /* 0x000fe20000300000 */
.L_x_29:
[----:B------:R-:W-:Y:S01]  /*2ad0*/  ISETP.NE.AND P1, PT, R88, RZ, PT ;  /* 0x000000ff5800720c */ /* 0x000fe20003f25270 */
[----:B------:R-:W-:-:S12]  /*2ae0*/  UISETP.GT.U32.AND UP0, UPT, UR38, 0x1, UPT ;  /* 0x000000012600788c */ /* 0x000fd8000bf04070 */
[----:B01----:R-:W-:-:S05]  /*2af0*/  @P1 LEA R4, R3, UR40, 0x3 ;  /* 0x0000002803041c11 */ /* 0x003fca000f8e18ff */
[----:B------:R-:W-:-:S05]  /*2b00*/  @P1 VIADD R4, R4, 0x10 ;  /* 0x0000001004041836 */ /* 0x000fca0000000000 */
[----:B------:R-:W-:-:S04]  /*2b10*/  @P1 PRMT R4, R23, 0x654, R4 ;  /* 0x0000065417041816 */ /* 0x000fc80000000004 */
[----:B------:R0:W-:Y:S01]  /*2b20*/  @P1 SYNCS.ARRIVE.TRANS64.RED.A1T0 RZ, [R4+URZ], RZ ;  /* 0x000000ff04ff19a7 */ /* 0x0001e2000810043f */
[----:B------:R-:W-:-:S13]  /*2b30*/  PLOP3.LUT P1, PT, PT, PT, UP0, 0x80, 0x0 ;  /* 0x000000000000781c */ /* 0x000fda0003f2f008 */
[----:B0-----:R-:W-:Y:S05]  /*2b40*/  @P1 BRA `(.L_x_30) ;  /* 0x0000000000041947 */ /* 0x001fea0003800000 */
[----:B------:R-:W-:Y:S01]  /*2b50*/  BPT.TRAP 0x1 ;  /* 0x000000040000795c */ /* 0x000fe20000300000 */
.L_x_30:
[----:B------:R-:W-:Y:S01]  /*2b60*/  UIADD3 UR6, UR6, 0x1, URZ ;  /* 0x0000000106067890 */ /* 0x000fe2000fffe03f */
[C---:B------:R-:W-:Y:S01]  /*2b70*/  ISETP.GT.AND P2, PT, R0.reuse, 0x1, PT ;  /* 0x000000010000780c */ /* 0x040fe20003f44270 */
[----:B------:R-:W-:Y:S02]  /*2b80*/  VIADD R3, R3, 0x1 ;  /* 0x0000000103037836 */ /* 0x000fe40000000000 */
[----:B------:R-:W-:Y:S01]  /*2b90*/  UISETP.NE.AND UP0, UPT, UR6, 0x2, UPT ;  /* 0x000000020600788c */ /* 0x000fe2000bf05270 */
[----:B------:R-:W-:Y:S02]  /*2ba0*/  VIADD R0, R0, 0xffffffff ;  /* 0xffffffff00007836 */ /* 0x000fe40000000000 */
[C---:B------:R-:W-:Y:S01]  /*2bb0*/  ISETP.NE.AND P1, PT, R3.reuse, 0x2, PT ;  /* 0x000000020300780c */ /* 0x040fe20003f25270 */
[----:B------:R-:W-:Y:S02]  /*2bc0*/  USEL UR7, URZ, 0x1, UP0 ;  /* 0x000000013f077887 */ /* 0x000fe40008000000 */
[----:B------:R-:W-:Y:S01]  /*2bd0*/  USEL UR6, UR6, URZ, UP0 ;  /* 0x0000003f06067287 */ /* 0x000fe20008000000 */
[----:B------:R-:W-:-:S03]  /*2be0*/  SEL R3, R3, RZ, P1 ;  /* 0x000000ff03037207 */ /* 0x000fc60000800000 */
[----:B------:R-:W-:Y:S01]  /*2bf0*/  LOP3.LUT R6, R6, UR7, RZ, 0x3c, !PT ;  /* 0x0000000706067c12 */ /* 0x000fe2000f8e3cff */
[----:B------:R-:W-:Y:S07]  /*2c00*/  @P2 BRA `(.L_x_31) ;  /* 0xfffffff400b82947 */ /* 0x000fee000383ffff */
.L_x_24:
[----:B01----:R-:W0:Y:S01]  /*2c10*/  LDC R0, c[0x0][0x28c] ;  /* 0x0000a300ff007b82 */ /* 0x003e220000000800 */
[----:B------:R1:W-:Y:S01]  /*2c20*/  SYNCS.ARRIVE.TRANS64.A1T0 RZ, [R102+UR44], RZ ;  /* 0x000000ff66ff79a7 */ /* 0x0003e2000810002c */
[----:B0-----:R-:W-:-:S13]  /*2c30*/  ISETP.GE.AND P1, PT, R0, 0x1, PT ;  /* 0x000000010000780c */ /* 0x001fda0003f26270 */
[----:B-1----:R-:W-:Y:S05]  /*2c40*/  @!P1 BRA `(.L_x_32) ;  /* 0x0000000000409947 */ /* 0x002fea0003800000 */
[----:B------:R-:W-:Y:S05]  /*2c50*/  @!P0 BRA `(.L_x_33) ;  /* 0x0000000000048947 */ /* 0x000fea0003800000 */
[----:B------:R-:W-:Y:S01]  /*2c60*/  BPT.TRAP 0x1 ;  /* 0x000000040000795c */ /* 0x000fe20000300000 */
.L_x_33:
[----:B------:R-:W-:Y:S01]  /*2c70*/  ISETP.NE.AND P0, PT, R88, RZ, PT ;  /* 0x000000ff5800720c */ /* 0x000fe20003f05270 */
[----:B------:R-:W-:-:S12]  /*2c80*/  IMAD.U32 R3, RZ, RZ, UR40 ;  /* 0x00000028ff037e24 */ /* 0x000fd8000f8e00ff */
[----:B------:R-:W-:-:S05]  /*2c90*/  VOTEU.ANY UP0, P0 ;  /* 0x00000000003f7886 */ /* 0x000fca0000000100 */
[----:B------:R-:W-:Y:S02]  /*2ca0*/  @UP0 UIADD3 UR4, UR42, UR41, URZ ;  /* 0x000000292a040290 */ /* 0x000fe4000fffe03f */
[----:B------:R-:W-:-:S04]  /*2cb0*/  UISETP.GT.U32.AND UP0, UPT, UR38, 0x1, UPT ;  /* 0x000000012600788c */ /* 0x000fc8000bf04070 */
[----:B------:R-:W-:-:S04]  /*2cc0*/  IMAD.U32 R0, RZ, RZ, UR4 ;  /* 0x00000004ff007e24 */ /* 0x000fc8000f8e00ff */
[----:B------:R-:W-:-:S05]  /*2cd0*/  @P0 IMAD.SHL.U32 R0, R0, 0x8, RZ ;  /* 0x0000000800000824 */ /* 0x000fca00078e00ff */
[----:B------:R-:W-:-:S04]  /*2ce0*/  @P0 LOP3.LUT R0, R0, 0x8, RZ, 0xc0, !PT ;  /* 0x0000000800000812 */ /* 0x000fc800078ec0ff */
[----:B------:R-:W-:-:S04]  /*2cf0*/  @P0 IADD3 R0, R3, 0x10, R0 ;  /* 0x0000001003000810 */ /* 0x000fc80007ffe000 */
[----:B------:R-:W-:-:S04]  /*2d00*/  @P0 PRMT R0, R23, 0x654, R0 ;  /* 0x0000065417000816 */ /* 0x000fc80000000000 */
[----:B------:R0:W-:Y:S01]  /*2d10*/  @P0 SYNCS.ARRIVE.TRANS64.RED.A1T0 RZ, [R0+URZ], RZ ;  /* 0x000000ff00ff09a7 */ /* 0x0001e2000810043f */
[----:B------:R-:W-:-:S13]  /*2d20*/  PLOP3.LUT P0, PT, PT, PT, UP0, 0x80, 0x0 ;  /* 0x000000000000781c */ /* 0x000fda0003f0f008 */
[----:B0-----:R-:W-:Y:S05]  /*2d30*/  @P0 BRA `(.L_x_32) ;  /* 0x0000000000040947 */ /* 0x001fea0003800000 */
[----:B------:R-:W-:Y:S01]  /*2d40*/  BPT.TRAP 0x1 ;  /* 0x000000040000795c */ /* 0x000fe20000300000 */
.L_x_32:
[----:B------:R-:W-:Y:S02]  /*2d50*/  SHF.L.U32 R3, R101, 0x1f, RZ ;  /* 0x0000001f65037819 */ /* 0x000fe400000006ff */
[----:B------:R-:W-:Y:S02]  /*2d60*/  SHF.R.S32.HI R13, RZ, 0x1f, R19 ;  /* 0x0000001fff0d7819 */ /* 0x000fe40000011413 */
[----:B------:R-:W0:Y:S02]  /*2d70*/  SYNCS.PHASECHK.TRANS64.TRYWAIT P0, [R98+URZ+0x8], R3 ;  /* 0x00000803620075a7 */ /* 0x000e24000800017f */
[----:B0-----:R-:W-:Y:S05]  /*2d80*/  @!P0 BRA `(.L_x_34) ;  /* 0x0000005800e08947 */ /* 0x001fea0003800000 */
.L_x_186:
[----:B------:R-:W-:Y:S01]  /*2d90*/  IMAD.SHL.U32 R5, R18, 0x40, RZ ;  /* 0x0000004012057824 */ /* 0x000fe200078e00ff */
[----:B------:R-:W-:Y:S01]  /*2da0*/  ULDC UR6, c[0x0][0x284] ;  /* 0x0000a10000067ab9 */ /* 0x000fe20000000800 */
[----:B------:R-:W-:Y:S01]  /*2db0*/  IMAD.SHL.U32 R10, R2, 0x80, RZ ;  /* 0x00000080020a7824 */ /* 0x000fe200078e00ff */
[----:B------:R-:W-:Y:S01]  /*2dc0*/  ULDC.64 UR4, c[0x0][0x5d0] ;  /* 0x0001740000047ab9 */ /* 0x000fe20000000a00 */
[----:B------:R-:W-:Y:S01]  /*2dd0*/  IMAD.WIDE R20, R18, 0x40, R92 ;  /* 0x0000004012147825 */ /* 0x000fe200078e025c */
[----:B------:R-:W-:Y:S01]  /*2de0*/  ISETP.GE.AND P0, PT, R5, UR6, PT ;  /* 0x0000000605007c0c */ /* 0x000fe2000bf06270 */
[----:B------:R-:W-:Y:S01]  /*2df0*/  ULDC UR6, c[0x0][0x288] ;  /* 0x0000a20000067ab9 */ /* 0x000fe20000000800 */
[----:B------:R-:W-:Y:S01]  /*2e00*/  SHF.R.S32.HI R11, RZ, 0x1f, R10 ;  /* 0x0000001fff0b7819 */ /* 0x000fe2000001140a */
[----:B------:R-:W-:Y:S01]  /*2e10*/  IMAD R0, R13, UR4, RZ ;  /* 0x000000040d007c24 */ /* 0x000fe2000f8e02ff */
[----:B------:R-:W-:Y:S01]  /*2e20*/  ISETP.GE.OR P0, PT, R10, UR6, P0 ;  /* 0x000000060a007c0c */ /* 0x000fe20008706670 */
[----:B0-----:R-:W-:-:S04]  /*2e30*/  IMAD.WIDE.U32 R2, R19, UR4, R94 ;  /* 0x0000000413027c25 */ /* 0x001fc8000f8e005e */
[----:B------:R-:W-:Y:S01]  /*2e40*/  IMAD R7, R19, UR5, R0 ;  /* 0x0000000513077c24 */ /* 0x000fe2000f8e0200 */
[----:B------:R-:W-:Y:S01]  /*2e50*/  IADD3 R2, P1, R10, R2, RZ ;  /* 0x000000020a027210 */ /* 0x000fe20007f3e0ff */
[----:B------:R-:W-:Y:S02]  /*2e60*/  ULDC.64 UR4, c[0x0][0x5c8] ;  /* 0x0001720000047ab9 */ /* 0x000fe40000000a00 */
[----:B------:R-:W-:Y:S01]  /*2e70*/  IMAD R9, R21, UR4, RZ ;  /* 0x0000000415097c24 */ /* 0x000fe2000f8e02ff */
[----:B------:R-:W-:-:S03]  /*2e80*/  IADD3.X R3, R11, R3, R7, P1, !PT ;  /* 0x000000030b037210 */ /* 0x000fc60000ffe407 */
[C---:B------:R-:W-:Y:S02]  /*2e90*/  IMAD R9, R20.reuse, UR5, R9 ;  /* 0x0000000514097c24 */ /* 0x040fe4000f8e0209 */
[----:B------:R-:W-:Y:S01]  /*2ea0*/  IMAD.WIDE.U32 R104, R20, UR4, R2 ;  /* 0x0000000414687c25 */ /* 0x000fe2000f8e0002 */
[----:B------:R-:W-:Y:S06]  /*2eb0*/  @P0 BRA `(.L_x_35) ;  /* 0x0000003c00d80947 */ /* 0x000fec0003800000 */
[----:B-----5:R-:W-:Y:S01]  /*2ec0*/  FSETP.NEU.AND P1, PT, R90, RZ, PT ;  /* 0x000000ff5a00720b */ /* 0x020fe20003f2d000 */
[----:B------:R-:W-:Y:S01]  /*2ed0*/  IMAD.IADD R14, R97, 0x1, -R10 ;  /* 0x00000001610e7824 */ /* 0x000fe200078e0a0a */
[----:B------:R-:W-:Y:S01]  /*2ee0*/  BSSY B0, `(.L_x_35) ;  /* 0x00003f3000007945 */ /* 0x000fe20003800000 */
[----:B------:R-:W-:Y:S02]  /*2ef0*/  IMAD.IADD R0, R100, 0x1, -R5 ;  /* 0x0000000164007824 */ /* 0x000fe400078e0a05 */
[----:B------:R-:W-:Y:S01]  /*2f00*/  IMAD.IADD R113, R105, 0x1, R9 ;  /* 0x0000000169717824 */ /* 0x000fe200078e0209 */
[----:B------:R-:W-:-:S04]  /*2f10*/  ISETP.GT.AND P0, PT, R14, RZ, PT ;  /* 0x000000ff0e00720c */ /* 0x000fc80003f04270 */
[----:B------:R-:W-:-:S03]  /*2f20*/  ISETP.GT.AND P2, PT, R0, RZ, P0 ;  /* 0x000000ff0000720c */ /* 0x000fc60000744270 */
[----:B------:R-:W-:Y:S10]  /*2f30*/  @!P1 BRA `(.L_x_36) ;  /* 0x0000002c001c9947 */ /* 0x000ff40003800000 */
[----:B------:R-:W0:Y:S01]  /*2f40*/  LDC.64 R106, c[0x0][0x5b8] ;  /* 0x00016e00ff6a7b82 */ /* 0x000e220000000a00 */
[----:B------:R-:W-:-:S07]  /*2f50*/  ULDC.64 UR4, c[0x0][0x5c0] ;  /* 0x0001700000047ab9 */ /* 0x000fce0000000a00 */
[----:B------:R-:W1:Y:S08]  /*2f60*/  LDC.64 R108, c[0x0][0x5b0] ;  /* 0x00016c00ff6c7b82 */ /* 0x000e700000000a00 */
[----:B------:R-:W2:Y:S01]  /*2f70*/  LDC.64 R110, c[0x0][0x5a8] ;  /* 0x00016a00ff6e7b82 */ /* 0x000ea20000000a00 */
[-C--:B0-----:R-:W-:Y:S02]  /*2f80*/  IMAD R4, R13, R106.reuse, RZ ;  /* 0x0000006a0d047224 */ /* 0x081fe400078e02ff */
[----:B------:R-:W-:-:S04]  /*2f90*/  IMAD.WIDE.U32 R2, R19, R106, R94 ;  /* 0x0000006a13027225 */ /* 0x000fc800078e005e */
[----:B------:R-:W-:Y:S01]  /*2fa0*/  IMAD R103, R19, R107, R4 ;  /* 0x0000006b13677224 */ /* 0x000fe200078e0204 */
[----:B------:R-:W-:Y:S01]  /*2fb0*/  IADD3 R4, P1, R10, R2, RZ ;  /* 0x000000020a047210 */ /* 0x000fe20007f3e0ff */
[----:B-1----:R-:W-:-:S03]  /*2fc0*/  IMAD R2, R21, R108, RZ ;  /* 0x0000006c15027224 */ /* 0x002fc600078e02ff */
[----:B------:R-:W-:Y:S01]  /*2fd0*/  IADD3.X R5, R11, R3, R103, P1, !PT ;  /* 0x000000030b057210 */ /* 0x000fe20000ffe467 */
[C---:B------:R-:W-:Y:S02]  /*2fe0*/  IMAD R21, R20.reuse, R109, R2 ;  /* 0x0000006d14157224 */ /* 0x040fe400078e0202 */
[----:B------:R-:W-:-:S04]  /*2ff0*/  IMAD.WIDE.U32 R2, R20, R108, R4 ;  /* 0x0000006c14027225 */ /* 0x000fc800078e0004 */
[----:B------:R-:W-:Y:S01]  /*3000*/  IMAD.IADD R3, R3, 0x1, R21 ;  /* 0x0000000103037824 */ /* 0x000fe200078e0215 */
[----:B--2---:R-:W-:-:S04]  /*3010*/  LEA R8, P1, R2, R110, 0x2 ;  /* 0x0000006e02087211 */ /* 0x004fc800078210ff */
[----:B------:R-:W-:-:S05]  /*3020*/  LEA.HI.X R9, R2, R111, R3, 0x2, P1 ;  /* 0x0000006f02097211 */ /* 0x000fca00008f1403 */
[----:B------:R0:W2:Y:S01]  /*3030*/  @P2 LDG.E.LTC128B R15, desc[UR36][R8.64] ;  /* 0x00000024080f2981 */ /* 0x0000a2000c1e1920 */
[----:B------:R-:W-:Y:S01]  /*3040*/  IMAD.WIDE.U32 R2, R20, R108, R10 ;  /* 0x0000006c14027225 */ /* 0x000fe200078e000a */
[----:B------:R-:W-:Y:S01]  /*3050*/  LEA R6, P3, R104, UR4, 0x2 ;  /* 0x0000000468067c11 */ /* 0x000fe2000f8610ff */
[----:B------:R-:W-:Y:S01]  /*3060*/  BSSY B1, `(.L_x_37) ;  /* 0x0000014000017945 */ /* 0x000fe20003800000 */
[----:B------:R-:W-:-:S04]  /*3070*/  IADD3 R12, P1, R94, R2, RZ ;  /* 0x000000025e0c7210 */ /* 0x000fc80007f3e0ff */
[----:B------:R-:W-:Y:S01]  /*3080*/  IADD3.X R13, R95, R21, R3, P1, !PT ;  /* 0x000000155f0d7210 */ /* 0x000fe20000ffe403 */
[----:B0-----:R-:W-:Y:S01]  /*3090*/  IMAD.SHL.U32 R8, R108, 0x8, RZ ;  /* 0x000000086c087824 */ /* 0x001fe200078e00ff */
[----:B------:R-:W-:Y:S02]  /*30a0*/  ISETP.GT.AND P1, PT, R14, 0x1, PT ;  /* 0x000000010e00780c */ /* 0x000fe40003f24270 */
[----:B------:R-:W-:Y:S01]  /*30b0*/  SHF.L.U64.HI R9, R108, 0x3, R109 ;  /* 0x000000036c097819 */ /* 0x000fe2000001026d */
[----:B------:R-:W-:-:S04]  /*30c0*/  IMAD.WIDE.U32 R12, R19, R106, R12 ;  /* 0x0000006a130c7225 */ /* 0x000fc800078e000c */
[----:B------:R-:W-:Y:S01]  /*30d0*/  IMAD.IADD R3, R103, 0x1, R13 ;  /* 0x0000000167037824 */ /* 0x000fe200078e020d */
[----:B------:R-:W-:Y:S01]  /*30e0*/  LEA R2, P4, R12, R110, 0x2 ;  /* 0x0000006e0c027211 */ /* 0x000fe200078810ff */
[----:B------:R-:W-:-:S03]  /*30f0*/  IMAD.WIDE.U32 R8, R20, R108, R8 ;  /* 0x0000006c14087225 */ /* 0x000fc600078e0008 */
[----:B------:R-:W-:Y:S02]  /*3100*/  LEA.HI.X R3, R12, R111, R3, 0x2, P4 ;  /* 0x0000006f0c037211 */ /* 0x000fe400020f1403 */
[----:B--2---:R-:W-:-:S05]  /*3110*/  LOP3.LUT R7, R15, 0xffffe000, RZ, 0xc0, !PT ;  /* 0xffffe0000f077812 */ /* 0x004fca00078ec0ff */
[----:B------:R-:W-:-:S04]  /*3120*/  FMUL R7, R7, R90 ;  /* 0x0000005a07077220 */ /* 0x000fc80000400000 */
[----:B------:R-:W-:Y:S01]  /*3130*/  FFMA R105, R24, R89, R7 ;  /* 0x0000005918697223 */ /* 0x000fe20000000007 */
[----:B------:R-:W-:Y:S02]  /*3140*/  LEA.HI.X R7, R104, UR5, R113, 0x2, P3 ;  /* 0x0000000568077c11 */ /* 0x000fe400098f1471 */
[----:B------:R-:W-:Y:S02]  /*3150*/  ISETP.GT.AND P3, PT, R0, RZ, P1 ;  /* 0x000000ff0000720c */ /* 0x000fe40000f64270 */
[----:B------:R-:W-:-:S05]  /*3160*/  F2FP.TF32.F32.PACK_B R105, R105 ;  /* 0x00000069ff69723e */ /* 0x000fca00024050ff */
[----:B------:R0:W-:Y:S06]  /*3170*/  @P2 STG.E desc[UR36][R6.64], R105 ;  /* 0x0000006906002986 */ /* 0x0001ec000c101924 */
[----:B------:R-:W-:Y:S05]  /*3180*/  @!P3 BRA `(.L_x_38) ;  /* 0x000000000004b947 */ /* 0x000fea0003800000 */
[----:B------:R1:W5:Y:S02]  /*3190*/  LDG.E.LTC128B R15, desc[UR36][R2.64+0x4] ;  /* 0x00000424020f7981 */ /* 0x000364000c1e1920 */
.L_x_38:
[----:B------:R-:W-:Y:S05]  /*31a0*/  BSYNC B1 ;  /* 0x0000000000017941 */ /* 0x000fea0003800000 */
.L_x_37:
[----:B-----5:R-:W-:Y:S01]  /*31b0*/  LOP3.LUT R13, R15, 0xffffe000, RZ, 0xc0, !PT ;  /* 0xffffe0000f0d7812 */ /* 0x020fe200078ec0ff */
[----:B------:R-:W-:Y:S01]  /*31c0*/  IMAD.IADD R21, R21, 0x1, R9 ;  /* 0x0000000115157824 */ /* 0x000fe200078e0209 */
[----:B------:R-:W-:Y:S02]  /*31d0*/  IADD3 R9, P2, R4, R8, RZ ;  /* 0x0000000804097210 */ /* 0x000fe40007f5e0ff */
[----:B------:R-:W-:Y:S01]  /*31e0*/  ISETP.GT.AND P0, PT, R0, 0x8, P0 ;  /* 0x000000080000780c */ /* 0x000fe20000704270 */
[----:B------:R-:W-:Y:S02]  /*31f0*/  FMUL R4, R13, R90 ;  /* 0x0000005a0d047220 */ /* 0x000fe40000400000 */
[----:B------:R-:W-:Y:S01]  /*3200*/  IMAD.X R18, R21, 0x1, R5, P2 ;  /* 0x0000000115127824 */ /* 0x000fe200010e0605 */
[----:B------:R-:W-:Y:S01]  /*3210*/  LEA R12, P2, R9, R110, 0x2 ;  /* 0x0000006e090c7211 */ /* 0x000fe200078410ff */
[----:B------:R-:W-:Y:S01]  /*3220*/  FFMA R25, R25, R89, R4 ;  /* 0x0000005919197223 */ /* 0x000fe20000000004 */
[----:B------:R-:W-:-:S02]  /*3230*/  @P3 IMAD.MOV.U32 R4, RZ, RZ, R6 ;  /* 0x000000ffff043224 */ /* 0x000fc400078e0006 */
[----:B------:R-:W-:Y:S01]  /*3240*/  @P3 IMAD.MOV.U32 R5, RZ, RZ, R7 ;  /* 0x000000ffff053224 */ /* 0x000fe200078e0007 */
[----:B------:R-:W-:Y:S02]  /*3250*/  LEA.HI.X R13, R9, R111, R18, 0x2, P2 ;  /* 0x0000006f090d7211 */ /* 0x000fe400010f1412 */
[----:B------:R-:W-:-:S05]  /*3260*/  F2FP.TF32.F32.PACK_B R25, R25 ;  /* 0x00000019ff19723e */ /* 0x000fca00024050ff */
[----:B------:R2:W-:Y:S04]  /*3270*/  @P3 STG.E desc[UR36][R4.64+0x4], R25 ;  /* 0x0000041904003986 */ /* 0x0005e8000c101924 */
[----:B------:R-:W3:Y:S01]  /*3280*/  @P0 LDG.E.LTC128B R15, desc[UR36][R12.64] ;  /* 0x000000240c0f0981 */ /* 0x000ee2000c1e1920 */
[----:B------:R-:W-:Y:S01]  /*3290*/  IADD3 R10, P2, P3, R94, R8, R10 ;  /* 0x000000085e0a7210 */ /* 0x000fe20007b5e00a */
[----:B------:R-:W-:Y:S01]  /*32a0*/  BSSY B1, `(.L_x_39) ;  /* 0x0000011000017945 */ /* 0x000fe20003800000 */
[----:B------:R-:W-:Y:S02]  /*32b0*/  ISETP.GT.AND P1, PT, R0, 0x8, P1 ;  /* 0x000000080000780c */ /* 0x000fe40000f24270 */
[----:B------:R-:W-:Y:S02]  /*32c0*/  IADD3.X R11, R95, R21, R11, P2, P3 ;  /* 0x000000155f0b7210 */ /* 0x000fe400017e640b */
[C---:B------:R-:W-:Y:S01]  /*32d0*/  LEA R8, P2, R96.reuse, R6, 0x2 ;  /* 0x0000000660087211 */ /* 0x040fe200078410ff */
[----:B------:R-:W-:Y:S01]  /*32e0*/  IMAD.WIDE.U32 R10, R19, R106, R10 ;  /* 0x0000006a130a7225 */ /* 0x000fe200078e000a */
[----:B------:R-:W-:-:S03]  /*32f0*/  SHF.L.U64.HI R19, R96, 0x2, R91 ;  /* 0x0000000260137819 */ /* 0x000fc6000001025b */
[----:B------:R-:W-:Y:S01]  /*3300*/  IMAD.IADD R11, R103, 0x1, R11 ;  /* 0x00000001670b7824 */ /* 0x000fe200078e020b */
[----:B--2---:R-:W-:-:S04]  /*3310*/  LEA R4, P3, R10, R110, 0x2 ;  /* 0x0000006e0a047211 */ /* 0x004fc800078610ff */
[----:B------:R-:W-:Y:S02]  /*3320*/  LEA.HI.X R5, R10, R111, R11, 0x2, P3 ;  /* 0x0000006f0a057211 */ /* 0x000fe400018f140b */
[----:B---3--:R-:W-:-:S05]  /*3330*/  LOP3.LUT R9, R15, 0xffffe000, RZ, 0xc0, !PT ;  /* 0xffffe0000f097812 */ /* 0x008fca00078ec0ff */
[----:B------:R-:W-:-:S04]  /*3340*/  FMUL R9, R9, R90 ;  /* 0x0000005a09097220 */ /* 0x000fc80000400000 */
[----:B------:R-:W-:Y:S01]  /*3350*/  FFMA R21, R26, R89, R9 ;  /* 0x000000591a157223 */ /* 0x000fe20000000009 */
[----:B------:R-:W-:-:S04]  /*3360*/  IMAD.X R9, R19, 0x1, R7, P2 ;  /* 0x0000000113097824 */ /* 0x000fc800010e0607 */
[----:B------:R-:W-:-:S05]  /*3370*/  F2FP.TF32.F32.PACK_B R21, R21 ;  /* 0x00000015ff15723e */ /* 0x000fca00024050ff */
[----:B------:R2:W-:Y:S01]  /*3380*/  @P0 STG.E desc[UR36][R8.64], R21 ;  /* 0x0000001508000986 */ /* 0x0005e2000c101924 */
[----:B------:R-:W-:Y:S05]  /*3390*/  @!P1 BRA `(.L_x_40) ;  /* 0x0000000000049947 */ /* 0x000fea0003800000 */
[----:B------:R3:W5:Y:S02]  /*33a0*/  LDG.E.LTC128B R15, desc[UR36][R4.64+0x4] ;  /* 0x00000424040f7981 */ /* 0x000764000c1e1920 */
.L_x_40:
[----:B------:R-:W-:Y:S05]  /*33b0*/  BSYNC B1 ;  /* 0x0000000000017941 */ /* 0x000fea0003800000 */
.L_x_39:
[----:B-----5:R-:W-:Y:S01]  /*33c0*/  LOP3.LUT R11, R15, 0xffffe000, RZ, 0xc0, !PT ;  /* 0xffffe0000f0b7812 */ /* 0x020fe200078ec0ff */
[----:B------:R-:W-:Y:S01]  /*33d0*/  BSSY B1, `(.L_x_41) ;  /* 0x0000009000017945 */ /* 0x000fe20003800000 */
[----:B------:R-:W-:-:S03]  /*33e0*/  ISETP.GT.AND P0, PT, R14, 0x8, PT ;  /* 0x000000080e00780c */ /* 0x000fc60003f04270 */
[----:B------:R-:W-:Y:S01]  /*33f0*/  FMUL R10, R11, R90 ;  /* 0x0000005a0b0a7220 */ /* 0x000fe20000400000 */
[----:B------:R-:W-:-:S03]  /*3400*/  ISETP.GT.AND P2, PT, R0, RZ, P0 ;  /* 0x000000ff0000720c */ /* 0x000fc60000744270 */
[----:B------:R-:W-:-:S05]  /*3410*/  FFMA R27, R27, R89, R10 ;  /* 0x000000591b1b7223 */ /* 0x000fca000000000a */
[----:B------:R-:W-:-:S05]  /*3420*/  F2FP.TF32.F32.PACK_B R27, R27 ;  /* 0x0000001bff1b723e */ /* 0x000fca00024050ff */
[----:B------:R4:W-:Y:S01]  /*3430*/  @P1 STG.E desc[UR36][R8.64+0x4], R27 ;  /* 0x0000041b08001986 */ /* 0x0009e2000c101924 */
[----:B------:R-:W-:Y:S05]  /*3440*/  @!P2 BRA `(.L_x_42) ;  /* 0x000000000004a947 */ /* 0x000fea0003800000 */
[----:B------:R0:W5:Y:S02]  /*3450*/  LDG.E.LTC128B R15, desc[UR36][R2.64+0x20] ;  /* 0x00002024020f7981 */ /* 0x000164000c1e1920 */
.L_x_42:
[----:B------:R-:W-:Y:S05]  /*3460*/  BSYNC B1 ;  /* 0x0000000000017941 */ /* 0x000fea0003800000 */
.L_x_41:
        /* <DEDUP_REMOVED lines=10> */
.L_x_44:
[----:B------:R-:W-:Y:S05]  /*3510*/  BSYNC B1 ;  /* 0x0000000000017941 */ /* 0x000fea0003800000 */
.L_x_43:
[----:B0----5:R-:W-:Y:S01]  /*3520*/  LOP3.LUT R11, R15, 0xffffe000, RZ, 0xc0, !PT ;  /* 0xffffe0000f0b7812 */ /* 0x021fe200078ec0ff */
[----:B------:R-:W-:Y:S01]  /*3530*/  BSSY B1, `(.L_x_45) ;  /* 0x0000008000017945 */ /* 0x000fe20003800000 */
[----:B------:R-:W-:-:S03]  /*3540*/  ISETP.GT.AND P0, PT, R0, 0x8, P0 ;  /* 0x000000080000780c */ /* 0x000fc60000704270 */
[----:B------:R-:W-:-:S04]  /*3550*/  FMUL R10, R11, R90 ;  /* 0x0000005a0b0a7220 */ /* 0x000fc80000400000 */
[----:B------:R-:W-:-:S05]  /*3560*/  FFMA R29, R29, R89, R10 ;  /* 0x000000591d1d7223 */ /* 0x000fca000000000a */
[----:B------:R-:W-:-:S05]  /*3570*/  F2FP.TF32.F32.PACK_B R29, R29 ;  /* 0x0000001dff1d723e */ /* 0x000fca00024050ff */
[----:B------:R0:W-:Y:S01]  /*3580*/  @P3 STG.E desc[UR36][R6.64+0x24], R29 ;  /* 0x0000241d06003986 */ /* 0x0001e2000c101924 */
[----:B------:R-:W-:Y:S05]  /*3590*/  @!P0 BRA `(.L_x_46) ;  /* 0x0000000000048947 */ /* 0x000fea0003800000 */
[----:B------:R0:W5:Y:S02]  /*35a0*/  LDG.E.LTC128B R15, desc[UR36][R4.64+0x20] ;  /* 0x00002024040f7981 */ /* 0x000164000c1e1920 */
.L_x_46:
[----:B------:R-:W-:Y:S05]  /*35b0*/  BSYNC B1 ;  /* 0x0000000000017941 */ /* 0x000fea0003800000 */
.L_x_45:
[----:B-----5:R-:W-:Y:S01]  /*35c0*/  LOP3.LUT R11, R15, 0xffffe000, RZ, 0xc0, !PT ;  /* 0xffffe0000f0b7812 */ /* 0x020fe200078ec0ff */
        /* <DEDUP_REMOVED lines=8> */
.L_x_48:
[----:B------:R-:W-:Y:S05]  /*3650*/  BSYNC B1 ;  /* 0x0000000000017941 */ /* 0x000fea0003800000 */
.L_x_47:
[----:B0----5:R-:W-:Y:S01]  /*3660*/  LOP3.LUT R11, R15, 0xffffe000, RZ, 0xc0, !PT ;  /* 0xffffe0000f0b7812 */ /* 0x021fe200078ec0ff */
        /* <DEDUP_REMOVED lines=9> */
.L_x_50:
[----:B------:R-:W-:Y:S05]  /*3700*/  BSYNC B1 ;  /* 0x0000000000017941 */ /* 0x000fea0003800000 */
.L_x_49:
        /* <DEDUP_REMOVED lines=10> */
.L_x_52:
[----:B------:R-:W-:Y:S05]  /*37b0*/  BSYNC B1 ;  /* 0x0000000000017941 */ /* 0x000fea0003800000 */
.L_x_51:
        /* <DEDUP_REMOVED lines=9> */
.L_x_54:
[----:B------:R-:W-:Y:S05]  /*3850*/  BSYNC B1 ;  /* 0x0000000000017941 */ /* 0x000fea0003800000 */
.L_x_53:
        /* <DEDUP_REMOVED lines=9> */
.L_x_56:
[----:B------:R-:W-:Y:S05]  /*38f0*/  BSYNC B1 ;  /* 0x0000000000017941 */ /* 0x000fea0003800000 */
.L_x_55:
        /* <DEDUP_REMOVED lines=10> */
.L_x_58:
[----:B------:R-:W-:Y:S05]  /*39a0*/  BSYNC B1 ;  /* 0x0000000000017941 */ /* 0x000fea0003800000 */
.L_x_57:
        /* <DEDUP_REMOVED lines=10> */
.L_x_60:
[----:B------:R-:W-:Y:S05]  /*3a50*/  BSYNC B1 ;  /* 0x0000000000017941 */ /* 0x000fea0003800000 */
.L_x_59:
        /* <DEDUP_REMOVED lines=9> */
.L_x_62:
[----:B------:R-:W-:Y:S05]  /*3af0*/  BSYNC B1 ;  /* 0x0000000000017941 */ /* 0x000fea0003800000 */
.L_x_61:
        /* <DEDUP_REMOVED lines=9> */
.L_x_64:
[----:B------:R-:W-:Y:S05]  /*3b90*/  BSYNC B1 ;  /* 0x0000000000017941 */ /* 0x000fea0003800000 */
.L_x_63:
        /* <DEDUP_REMOVED lines=10> */
.L_x_66:
[----:B------:R-:W-:Y:S05]  /*3c40*/  BSYNC B1 ;  /* 0x0000000000017941 */ /* 0x000fea0003800000 */
.L_x_65:
        /* <DEDUP_REMOVED lines=10> */
.L_x_68:
[----:B------:R-:W-:Y:S05]  /*3cf0*/  BSYNC B1 ;  /* 0x0000000000017941 */ /* 0x000fea0003800000 */
.L_x_67:
        /* <DEDUP_REMOVED lines=9> */
.L_x_70:
[----:B------:R-:W-:Y:S05]  /*3d90*/  BSYNC B1 ;  /* 0x0000000000017941 */ /* 0x000fea0003800000 */
.L_x_69:
        /* <DEDUP_REMOVED lines=9> */
.L_x_72:
[----:B------:R-:W-:Y:S05]  /*3e30*/  BSYNC B1 ;  /* 0x0000000000017941 */ /* 0x000fea0003800000 */
.L_x_71:
        /* <DEDUP_REMOVED lines=10> */
.L_x_74:
[----:B------:R-:W-:Y:S05]  /*3ee0*/  BSYNC B1 ;  /* 0x0000000000017941 */ /* 0x000fea0003800000 */
.L_x_73:
        /* <DEDUP_REMOVED lines=10> */
.L_x_76:
[----:B------:R-:W-:Y:S05]  /*3f90*/  BSYNC B1 ;  /* 0x0000000000017941 */ /* 0x000fea0003800000 */
.L_x_75:
        /* <DEDUP_REMOVED lines=9> */
.L_x_78:
[----:B------:R-:W-:Y:S05]  /*4030*/  BSYNC B1 ;  /* 0x0000000000017941 */ /* 0x000fea0003800000 */
.L_x_77:
        /* <DEDUP_REMOVED lines=9> */
.L_x_80:
[----:B------:R-:W-:Y:S05]  /*40d0*/  BSYNC B1 ;  /* 0x0000000000017941 */ /* 0x000fea0003800000 */
.L_x_79:
        /* <DEDUP_REMOVED lines=10> */
.L_x_82:
[----:B------:R-:W-:Y:S05]  /*4180*/  BSYNC B1 ;  /* 0x0000000000017941 */ /* 0x000fea0003800000 */
.L_x_81:
        /* <DEDUP_REMOVED lines=10> */
.L_x_84:
[----:B------:R-:W-:Y:S05]  /*4230*/  BSYNC B1 ;  /* 0x0000000000017941 */ /* 0x000fea0003800000 */
.L_x_83:
        /* <DEDUP_REMOVED lines=9> */
.L_x_86:
[----:B------:R-:W-:Y:S05]  /*42d0*/  BSYNC B1 ;  /* 0x0000000000017941 */ /* 0x000fea0003800000 */
.L_x_85:
        /* <DEDUP_REMOVED lines=9> */
.L_x_88:
[----:B------:R-:W-:Y:S05]  /*4370*/  BSYNC B1 ;  /* 0x0000000000017941 */ /* 0x000fea0003800000 */
.L_x_87:
        /* <DEDUP_REMOVED lines=10> */
.L_x_90:
[----:B------:R-:W-:Y:S05]  /*4420*/  BSYNC B1 ;  /* 0x0000000000017941 */ /* 0x000fea0003800000 */
.L_x_89:
        /* <DEDUP_REMOVED lines=10> */
.L_x_92:
[----:B------:R-:W-:Y:S05]  /*44d0*/  BSYNC B1 ;  /* 0x0000000000017941 */ /* 0x000fea0003800000 */
.L_x_91:
        /* <DEDUP_REMOVED lines=9> */
.L_x_94:
[----:B------:R-:W-:Y:S05]  /*4570*/  BSYNC B1 ;  /* 0x0000000000017941 */ /* 0x000fea0003800000 */
.L_x_93:
        /* <DEDUP_REMOVED lines=9> */
.L_x_96:
[----:B------:R-:W-:Y:S05]  /*4610*/  BSYNC B1 ;  /* 0x0000000000017941 */ /* 0x000fea0003800000 */
.L_x_95:
        /* <DEDUP_REMOVED lines=10> */
.L_x_98:
[----:B------:R-:W-:Y:S05]  /*46c0*/  BSYNC B1 ;  /* 0x0000000000017941 */ /* 0x000fea0003800000 */
.L_x_97:
        /* <DEDUP_REMOVED lines=10> */
.L_x_100:
[----:B------:R-:W-:Y:S05]  /*4770*/  BSYNC B1 ;  /* 0x0000000000017941 */ /* 0x000fea0003800000 */
.L_x_99:
        /* <DEDUP_REMOVED lines=9> */
.L_x_102:
[----:B------:R-:W-:Y:S05]  /*4810*/  BSYNC B1 ;  /* 0x0000000000017941 */ /* 0x000fea0003800000 */
.L_x_101:
        /* <DEDUP_REMOVED lines=9> */
.L_x_104:
[----:B------:R-:W-:Y:S05]  /*48b0*/  BSYNC B1 ;  /* 0x0000000000017941 */ /* 0x000fea0003800000 */
.L_x_103:
        /* <DEDUP_REMOVED lines=10> */
.L_x_106:
[----:B------:R-:W-:Y:S05]  /*4960*/  BSYNC B1 ;  /* 0x0000000000017941 */ /* 0x000fea0003800000 */
.L_x_105:
        /* <DEDUP_REMOVED lines=10> */
.L_x_108:
[----:B------:R-:W-:Y:S05]  /*4a10*/  BSYNC B1 ;  /* 0x0000000000017941 */ /* 0x000fea0003800000 */
.L_x_107:
        /* <DEDUP_REMOVED lines=9> */
.L_x_110:
[----:B------:R-:W-:Y:S05]  /*4ab0*/  BSYNC B1 ;  /* 0x0000000000017941 */ /* 0x000fea0003800000 */
.L_x_109:
        /* <DEDUP_REMOVED lines=9> */
.L_x_112:
[----:B------:R-:W-:Y:S05]  /*4b50*/  BSYNC B1 ;  /* 0x0000000000017941 */ /* 0x000fea0003800000 */
.L_x_111:
        /* <DEDUP_REMOVED lines=10> */
.L_x_114:
[----:B------:R-:W-:Y:S05]  /*4c00*/  BSYNC B1 ;  /* 0x0000000000017941 */ /* 0x000fea0003800000 */
.L_x_113:
        /* <DEDUP_REMOVED lines=10> */
.L_x_116:
[----:B------:R-:W-:Y:S05]  /*4cb0*/  BSYNC B1 ;  /* 0x0000000000017941 */ /* 0x000fea0003800000 */
.L_x_115:
        /* <DEDUP_REMOVED lines=9> */
.L_x_118:
[----:B------:R-:W-:Y:S05]  /*4d50*/  BSYNC B1 ;  /* 0x0000000000017941 */ /* 0x000fea0003800000 */
.L_x_117:
        /* <DEDUP_REMOVED lines=9> */
.L_x_120:
[----:B------:R-:W-:Y:S05]  /*4df0*/  BSYNC B1 ;  /* 0x0000000000017941 */ /* 0x000fea0003800000 */
.L_x_119:
        /* <DEDUP_REMOVED lines=10> */
.L_x_122:
[----:B------:R-:W-:Y:S05]  /*4ea0*/  BSYNC B1 ;  /* 0x0000000000017941 */ /* 0x000fea0003800000 */
.L_x_121:
        /* <DEDUP_REMOVED lines=10> */
.L_x_124:
[----:B------:R-:W-:Y:S05]  /*4f50*/  BSYNC B1 ;  /* 0x0000000000017941 */ /* 0x000fea0003800000 */
.L_x_123:
        /* <DEDUP_REMOVED lines=9> */
.L_x_126:
[----:B------:R-:W-:Y:S05]  /*4ff0*/  BSYNC B1 ;  /* 0x0000000000017941 */ /* 0x000fea0003800000 */
.L_x_125:
        /* <DEDUP_REMOVED lines=9> */
.L_x_128:
[----:B------:R-:W-:Y:S05]  /*5090*/  BSYNC B1 ;  /* 0x0000000000017941 */ /* 0x000fea0003800000 */
.L_x_127:
        /* <DEDUP_REMOVED lines=10> */
.L_x_130:
[----:B------:R-:W-:Y:S05]  /*5140*/  BSYNC B1 ;  /* 0x0000000000017941 */ /* 0x000fea0003800000 */
.L_x_129:
        /* <DEDUP_REMOVED lines=10> */
.L_x_132:
[----:B------:R-:W-:Y:S05]  /*51f0*/  BSYNC B1 ;  /* 0x0000000000017941 */ /* 0x000fea0003800000 */
.L_x_131:
        /* <DEDUP_REMOVED lines=9> */
.L_x_134:
[----:B------:R-:W-:Y:S05]  /*5290*/  BSYNC B1 ;  /* 0x0000000000017941 */ /* 0x000fea0003800000 */
.L_x_133:
        /* <DEDUP_REMOVED lines=9> */
.L_x_136:
[----:B------:R-:W-:Y:S05]  /*5330*/  BSYNC B1 ;  /* 0x0000000000017941 */ /* 0x000fea0003800000 */
.L_x_135:
        /* <DEDUP_REMOVED lines=10> */
.L_x_138:
[----:B------:R-:W-:Y:S05]  /*53e0*/  BSYNC B1 ;  /* 0x0000000000017941 */ /* 0x000fea0003800000 */
.L_x_137:
        /* <DEDUP_REMOVED lines=10> */
.L_x_140:
[----:B------:R-:W-:Y:S05]  /*5490*/  BSYNC B1 ;  /* 0x0000000000017941 */ /* 0x000fea0003800000 */
.L_x_139:
        /* <DEDUP_REMOVED lines=9> */
.L_x_142:
[----:B------:R-:W-:Y:S05]  /*5530*/  BSYNC B1 ;  /* 0x0000000000017941 */ /* 0x000fea0003800000 */
.L_x_141:
        /* <DEDUP_REMOVED lines=9> */
.L_x_144:
[----:B------:R-:W-:Y:S05]  /*55d0*/  BSYNC B1 ;  /* 0x0000000000017941 */ /* 0x000fea0003800000 */
.L_x_143:
        /* <DEDUP_REMOVED lines=10> */
.L_x_146:
[----:B------:R-:W-:Y:S05]  /*5680*/  BSYNC B1 ;  /* 0x0000000000017941 */ /* 0x000fea0003800000 */
.L_x_145:
        /* <DEDUP_REMOVED lines=10> */
.L_x_148:
[----:B------:R-:W-:Y:S05]  /*5730*/  BSYNC B1 ;  /* 0x0000000000017941 */ /* 0x000fea0003800000 */
.L_x_147:
        /* <DEDUP_REMOVED lines=9> */
.L_x_150:
[----:B------:R-:W-:Y:S05]  /*57d0*/  BSYNC B1 ;  /* 0x0000000000017941 */ /* 0x000fea0003800000 */
.L_x_149:
        /* <DEDUP_REMOVED lines=9> */
.L_x_152:
[----:B------:R-:W-:Y:S05]  /*5870*/  BSYNC B1 ;  /* 0x0000000000017941 */ /* 0x000fea0003800000 */
.L_x_151:
        /* <DEDUP_REMOVED lines=10> */
.L_x_154:
[----:B------:R-:W-:Y:S05]  /*5920*/  BSYNC B1 ;  /* 0x0000000000017941 */ /* 0x000fea0003800000 */
.L_x_153:
        /* <DEDUP_REMOVED lines=10> */
.L_x_156:
[----:B------:R-:W-:Y:S05]  /*59d0*/  BSYNC B1 ;  /* 0x0000000000017941 */ /* 0x000fea0003800000 */
.L_x_155:
[----:B01---5:R-:W-:Y:S01]  /*59e0*/  LOP3.LUT R3, R15, 0xffffe000, RZ, 0xc0, !PT ;  /* 0xffffe0000f037812 */ /* 0x023fe200078ec0ff */
        /* <DEDUP_REMOVED lines=8> */
.L_x_158:
[----:B------:R-:W-:Y:S05]  /*5a70*/  BSYNC B1 ;  /* 0x0000000000017941 */ /* 0x000fea0003800000 */
.L_x_157:
[----:B-----5:R-:W-:Y:S01]  /*5a80*/  LOP3.LUT R3, R15, 0xffffe000, RZ, 0xc0, !PT ;  /* 0xffffe0000f037812 */ /* 0x020fe200078ec0ff */
[----:B------:R-:W-:Y:S01]  /*5a90*/  @P0 IMAD.MOV.U32 R2, RZ, RZ, R8 ;  /* 0x000000ffff020224 */ /* 0x000fe200078e0008 */
[----:B------:R-:W-:Y:S01]  /*5aa0*/  ISETP.GT.AND P1, PT, R0, 0x8, P1 ;  /* 0x000000080000780c */ /* 0x000fe20000f24270 */
[----:B------:R-:W-:Y:S02]  /*5ab0*/  BSSY B1, `(.L_x_159) ;  /* 0x0000008000017945 */ /* 0x000fe40003800000 */
[----:B------:R-:W-:-:S04]  /*5ac0*/  FMUL R3, R3, R90 ;  /* 0x0000005a03037220 */ /* 0x000fc80000400000 */
[----:B0-----:R-:W-:Y:S01]  /*5ad0*/  FFMA R7, R86, R89, R3 ;  /* 0x0000005956077223 */ /* 0x001fe20000000003 */
[----:B------:R-:W-:-:S04]  /*5ae0*/  @P0 IMAD.MOV.U32 R3, RZ, RZ, R9 ;  /* 0x000000ffff030224 */ /* 0x000fc800078e0009 */
[----:B------:R-:W-:-:S05]  /*5af0*/  F2FP.TF32.F32.PACK_B R7, R7 ;  /* 0x00000007ff07723e */ /* 0x000fca00024050ff */
[----:B------:R0:W-:Y:S01]  /*5b00*/  @P0 STG.E desc[UR36][R2.64+0x1e0], R7 ;  /* 0x0001e00702000986 */ /* 0x0001e2000c101924 */
[----:B------:R-:W-:Y:S05]  /*5b10*/  @!P1 BRA `(.L_x_160) ;  /* 0x0000000000049947 */ /* 0x000fea0003800000 */
[----:B------:R0:W5:Y:S02]  /*5b20*/  LDG.E.LTC128B R15, desc[UR36][R4.64+0x1e4] ;  /* 0x0001e424040f7981 */ /* 0x000164000c1e1920 */
.L_x_160:
[----:B------:R-:W-:Y:S05]  /*5b30*/  BSYNC B1 ;  /* 0x0000000000017941 */ /* 0x000fea0003800000 */
.L_x_159:
[----:B------:R-:W-:Y:S05]  /*5b40*/  @!P1 BRA `(.L_x_161) ;  /* 0x0000001000b09947 */ /* 0x000fea0003800000 */
[----:B-----5:R-:W-:-:S05]  /*5b50*/  LOP3.LUT R15, R15, 0xffffe000, RZ, 0xc0, !PT ;  /* 0xffffe0000f0f7812 */ /* 0x020fca00078ec0ff */
[----:B------:R-:W-:-:S04]  /*5b60*/  FMUL R0, R15, R90 ;  /* 0x0000005a0f007220 */ /* 0x000fc80000400000 */
[----:B------:R-:W-:-:S05]  /*5b70*/  FFMA R87, R87, R89, R0 ;  /* 0x0000005957577223 */ /* 0x000fca0000000000 */
[----:B------:R-:W-:-:S05]  /*5b80*/  F2FP.TF32.F32.PACK_B R87, R87 ;  /* 0x00000057ff57723e */ /* 0x000fca00024050ff */
[----:B------:R0:W-:Y:S01]  /*5b90*/  STG.E desc[UR36][R8.64+0x1e4], R87 ;  /* 0x0001e45708007986 */ /* 0x0001e2000c101924 */
[----:B------:R-:W-:Y:S05]  /*5ba0*/  BRA `(.L_x_161) ;  /* 0x0000001000987947 */ /* 0x000fea0003800000 */
.L_x_36:
[----:B------:R-:W-:Y:S01]  /*5bb0*/  ULDC.64 UR4, c[0x0][0x5c0] ;  /* 0x0001700000047ab9 */ /* 0x000fe20000000a00 */
[-C--:B------:R-:W-:Y:S01]  /*5bc0*/  FMUL R7, R24, R89.reuse ;  /* 0x0000005918077220 */ /* 0x080fe20000400000 */
[----:B------:R-:W-:Y:S01]  /*5bd0*/  LEA R2, P1, R104, UR4, 0x2 ;  /* 0x0000000468027c11 */ /* 0x000fe2000f8210ff */
[-C--:B------:R-:W-:Y:S01]  /*5be0*/  FMUL R25, R25, R89.reuse ;  /* 0x0000005919197220 */ /* 0x080fe20000400000 */
[----:B------:R-:W-:Y:S01]  /*5bf0*/  ISETP.GT.AND P3, PT, R14, 0x1, PT ;  /* 0x000000010e00780c */ /* 0x000fe20003f64270 */
[----:B------:R-:W-:Y:S01]  /*5c00*/  FMUL R9, R26, R89 ;  /* 0x000000591a097220 */ /* 0x000fe20000400000 */
[----:B------:R-:W-:Y:S01]  /*5c10*/  F2FP.TF32.F32.PACK_B R7, R7 ;  /* 0x00000007ff07723e */ /* 0x000fe200024050ff */
[-C--:B------:R-:W-:Y:S01]  /*5c20*/  FMUL R27, R27, R89.reuse ;  /* 0x000000591b1b7220 */ /* 0x080fe20000400000 */
[----:B------:R-:W-:Y:S01]  /*5c30*/  LEA.HI.X R3, R104, UR5, R113, 0x2, P1 ;  /* 0x0000000568037c11 */ /* 0x000fe200088f1471 */
[-C--:B------:R-:W-:Y:S01]  /*5c40*/  FMUL R29, R29, R89.reuse ;  /* 0x000000591d1d7220 */ /* 0x080fe20000400000 */
[----:B------:R-:W-:Y:S01]  /*5c50*/  ISETP.GT.AND P1, PT, R0, RZ, P3 ;  /* 0x000000ff0000720c */ /* 0x000fe20001f24270 */
[----:B------:R-:W-:Y:S01]  /*5c60*/  FMUL R11, R30, R89 ;  /* 0x000000591e0b7220 */ /* 0x000fe20000400000 */
[----:B------:R-:W-:Y:S01]  /*5c70*/  F2FP.TF32.F32.PACK_B R25, R25 ;  /* 0x00000019ff19723e */ /* 0x000fe200024050ff */
[----:B------:R0:W-:Y:S01]  /*5c80*/  @P2 STG.E desc[UR36][R2.64], R7 ;  /* 0x0000000702002986 */ /* 0x0001e2000c101924 */
[----:B------:R-:W-:Y:S01]  /*5c90*/  ISETP.GT.AND P2, PT, R0, 0x8, P0 ;  /* 0x000000080000780c */ /* 0x000fe20000744270 */
[-C--:B------:R-:W-:Y:S01]  /*5ca0*/  FMUL R31, R31, R89.reuse ;  /* 0x000000591f1f7220 */ /* 0x080fe20000400000 */
[----:B------:R-:W-:Y:S01]  /*5cb0*/  ISETP.GT.AND P0, PT, R14, 0x8, PT ;  /* 0x000000080e00780c */ /* 0x000fe20003f04270 */
[-C--:B------:R-:W-:Y:S01]  /*5cc0*/  FMUL R33, R33, R89.reuse ;  /* 0x0000005921217220 */ /* 0x080fe20000400000 */
[C---:B------:R-:W-:Y:S01]  /*5cd0*/  SHF.L.U64.HI R5, R96.reuse, 0x2, R91 ;  /* 0x0000000260057819 */ /* 0x040fe2000001025b */
[-C--:B------:R-:W-:Y:S01]  /*5ce0*/  FMUL R35, R35, R89.reuse ;  /* 0x0000005923237220 */ /* 0x080fe20000400000 */
[----:B------:R-:W-:Y:S01]  /*5cf0*/  LEA R4, P4, R96, R2, 0x2 ;  /* 0x0000000260047211 */ /* 0x000fe200078810ff */
[----:B------:R-:W-:Y:S01]  /*5d00*/  FMUL R37, R37, R89 ;  /* 0x0000005925257220 */ /* 0x000fe20000400000 */
[C---:B------:R-:W-:Y:S01]  /*5d10*/  ISETP.GT.AND P3, PT, R0.reuse, 0x8, P3 ;  /* 0x000000080000780c */ /* 0x040fe20001f64270 */
[----:B------:R-:W-:Y:S01]  /*5d20*/  @P1 STG.E desc[UR36][R2.64+0x4], R25 ;  /* 0x0000041902001986 */ /* 0x000fe2000c101924 */
[----:B------:R-:W-:Y:S01]  /*5d30*/  ISETP.GT.AND P5, PT, R0, RZ, P0 ;  /* 0x000000ff0000720c */ /* 0x000fe200007a4270 */
[----:B------:R-:W-:Y:S01]  /*5d40*/  IMAD.X R5, R5, 0x1, R3, P4 ;  /* 0x0000000105057824 */ /* 0x000fe200020e0603 */
[----:B------:R-:W-:Y:S01]  /*5d50*/  F2FP.TF32.F32.PACK_B R9, R9 ;  /* 0x00000009ff09723e */ /* 0x000fe200024050ff */
[-C--:B0-----:R-:W-:Y:S01]  /*5d60*/  FMUL R7, R28, R89.reuse ;  /* 0x000000591c077220 */ /* 0x081fe20000400000 */
[----:B------:R-:W-:Y:S01]  /*5d70*/  ISETP.GT.AND P1, PT, R14, 0x9, PT ;  /* 0x000000090e00780c */ /* 0x000fe20003f24270 */
[----:B------:R-:W-:Y:S01]  /*5d80*/  FMUL R39, R39, R89 ;  /* 0x0000005927277220 */ /* 0x000fe20000400000 */
[----:B------:R-:W-:Y:S01]  /*5d90*/  F2FP.TF32.F32.PACK_B R27, R27 ;  /* 0x0000001bff1b723e */ /* 0x000fe200024050ff */
[----:B------:R0:W-:Y:S01]  /*5da0*/  @P2 STG.E desc[UR36][R4.64], R9 ;  /* 0x0000000904002986 */ /* 0x0001e2000c101924 */
[----:B------:R-:W-:Y:S01]  /*5db0*/  F2FP.TF32.F32.PACK_B R7, R7 ;  /* 0x00000007ff07723e */ /* 0x000fe200024050ff */
[-C--:B------:R-:W-:Y:S01]  /*5dc0*/  FMUL R41, R41, R89.reuse ;  /* 0x0000005929297220 */ /* 0x080fe20000400000 */
[C---:B------:R-:W-:Y:S01]  /*5dd0*/  ISETP.GT.AND P4, PT, R0.reuse, RZ, P1 ;  /* 0x000000ff0000720c */ /* 0x040fe20000f84270 */
[----:B------:R-:W-:Y:S01]  /*5de0*/  @P3 STG.E desc[UR36][R4.64+0x4], R27 ;  /* 0x0000041b04003986 */ /* 0x000fe2000c101924 */
[----:B------:R-:W-:Y:S01]  /*5df0*/  ISETP.GT.AND P2, PT, R0, 0x8, P0 ;  /* 0x000000080000780c */ /* 0x000fe20000744270 */
[-C--:B------:R-:W-:Y:S01]  /*5e00*/  FMUL R43, R43, R89.reuse ;  /* 0x000000592b2b7220 */ /* 0x080fe20000400000 */
[----:B------:R-:W-:Y:S01]  /*5e10*/  ISETP.GT.AND P0, PT, R14, 0x10, PT ;  /* 0x000000100e00780c */ /* 0x000fe20003f04270 */
[----:B------:R1:W-:Y:S01]  /*5e20*/  @P5 STG.E desc[UR36][R2.64+0x20], R7 ;  /* 0x0000200702005986 */ /* 0x0003e2000c101924 */
[C---:B------:R-:W-:Y:S01]  /*5e30*/  ISETP.GT.AND P3, PT, R0.reuse, 0x8, P1 ;  /* 0x000000080000780c */ /* 0x040fe20000f64270 */
[-C--:B------:R-:W-:Y:S01]  /*5e40*/  FMUL R45, R45, R89.reuse ;  /* 0x000000592d2d7220 */ /* 0x080fe20000400000 */
[----:B------:R-:W-:Y:S01]  /*5e50*/  ISETP.GT.AND P5, PT, R0, RZ, P0 ;  /* 0x000000ff0000720c */ /* 0x000fe200007a4270 */
[----:B0-----:R-:W-:Y:S01]  /*5e60*/  FMUL R9, R34, R89 ;  /* 0x0000005922097220 */ /* 0x001fe20000400000 */
[----:B------:R-:W-:Y:S01]  /*5e70*/  F2FP.TF32.F32.PACK_B R29, R29 ;  /* 0x0000001dff1d723e */ /* 0x000fe200024050ff */
[----:B------:R-:W-:Y:S01]  /*5e80*/  FMUL R47, R47, R89 ;  /* 0x000000592f2f7220 */ /* 0x000fe20000400000 */
[----:B------:R-:W-:Y:S01]  /*5e90*/  F2FP.TF32.F32.PACK_B R11, R11 ;  /* 0x0000000bff0b723e */ /* 0x000fe200024050ff */
[----:B------:R-:W-:Y:S01]  /*5ea0*/  FMUL R49, R49, R89 ;  /* 0x0000005931317220 */ /* 0x000fe20000400000 */
[----:B------:R-:W-:Y:S01]  /*5eb0*/  ISETP.GT.AND P1, PT, R14, 0x11, PT ;  /* 0x000000110e00780c */ /* 0x000fe20003f24270 */
[----:B------:R-:W-:Y:S01]  /*5ec0*/  @P4 STG.E desc[UR36][R2.64+0x24], R29 ;  /* 0x0000241d02004986 */ /* 0x000fe2000c101924 */
[----:B------:R-:W-:Y:S01]  /*5ed0*/  F2FP.TF32.F32.PACK_B R31, R31 ;  /* 0x0000001fff1f723e */ /* 0x000fe200024050ff */
[-C--:B-1----:R-:W-:Y:S01]  /*5ee0*/  FMUL R7, R32, R89.reuse ;  /* 0x0000005920077220 */ /* 0x082fe20000400000 */
[C---:B------:R-:W-:Y:S01]  /*5ef0*/  ISETP.GT.AND P4, PT, R0.reuse, RZ, P1 ;  /* 0x000000ff0000720c */ /* 0x040fe20000f84270 */
[----:B------:R0:W-:Y:S01]  /*5f00*/  @P2 STG.E desc[UR36][R4.64+0x20], R11 ;  /* 0x0000200b04002986 */ /* 0x0001e2000c101924 */
[----:B------:R-:W-:Y:S01]  /*5f10*/  ISETP.GT.AND P2, PT, R0, 0x8, P0 ;  /* 0x000000080000780c */ /* 0x000fe20000744270 */
[----:B------:R-:W-:Y:S01]  /*5f20*/  FMUL R51, R51, R89 ;  /* 0x0000005933337220 */ /* 0x000fe20000400000 */
[----:B------:R-:W-:Y:S01]  /*5f30*/  F2FP.TF32.F32.PACK_B R7, R7 ;  /* 0x00000007ff07723e */ /* 0x000fe200024050ff */
[----:B------:R-:W-:Y:S01]  /*5f40*/  @P3 STG.E desc[UR36][R4.64+0x24], R31 ;  /* 0x0000241f04003986 */ /* 0x000fe2000c101924 */
[----:B------:R-:W-:Y:S01]  /*5f50*/  ISETP.GT.AND P0, PT, R14, 0x18, PT ;  /* 0x000000180e00780c */ /* 0x000fe20003f04270 */
[-C--:B------:R-:W-:Y:S01]  /*5f60*/  FMUL R53, R53, R89.reuse ;  /* 0x0000005935357220 */ /* 0x080fe20000400000 */
[C---:B------:R-:W-:Y:S01]  /*5f70*/  ISETP.GT.AND P3, PT, R0.reuse, 0x8, P1 ;  /* 0x000000080000780c */ /* 0x040fe20000f64270 */
[----:B------:R1:W-:Y:S01]  /*5f80*/  @P5 STG.E desc[UR36][R2.64+0x40], R7 ;  /* 0x0000400702005986 */ /* 0x0003e2000c101924 */
[----:B------:R-:W-:Y:S01]  /*5f90*/  ISETP.GT.AND P5, PT, R0, RZ, P0 ;  /* 0x000000ff0000720c */ /* 0x000fe200007a4270 */
[----:B------:R-:W-:Y:S01]  /*5fa0*/  FMUL R55, R55, R89 ;  /* 0x0000005937377220 */ /* 0x000fe20000400000 */
[----:B------:R-:W-:Y:S01]  /*5fb0*/  F2FP.TF32.F32.PACK_B R33, R33 ;  /* 0x00000021ff21723e */ /* 0x000fe200024050ff */
[----:B0-----:R-:W-:Y:S01]  /*5fc0*/  FMUL R11, R38, R89 ;  /* 0x00000059260b7220 */ /* 0x001fe20000400000 */
[----:B------:R-:W-:Y:S01]  /*5fd0*/  F2FP.TF32.F32.PACK_B R9, R9 ;  /* 0x00000009ff09723e */ /* 0x000fe200024050ff */
[----:B------:R-:W-:Y:S01]  /*5fe0*/  FMUL R57, R57, R89 ;  /* 0x0000005939397220 */ /* 0x000fe20000400000 */
[----:B------:R-:W-:Y:S01]  /*5ff0*/  ISETP.GT.AND P1, PT, R14, 0x19, PT ;  /* 0x000000190e00780c */ /* 0x000fe20003f24270 */
[----:B------:R-:W-:Y:S01]  /*6000*/  @P4 STG.E desc[UR36][R2.64+0x44], R33 ;  /* 0x0000442102004986 */ /* 0x000fe2000c101924 */
[----:B------:R-:W-:Y:S01]  /*6010*/  F2FP.TF32.F32.PACK_B R35, R35 ;  /* 0x00000023ff23723e */ /* 0x000fe200024050ff */
[-C--:B------:R-:W-:Y:S01]  /*6020*/  FMUL R59, R59, R89.reuse ;  /* 0x000000593b3b7220 */ /* 0x080fe20000400000 */
[----:B------:R-:W-:Y:S01]  /*6030*/  ISETP.GT.AND P4, PT, R0, RZ, P1 ;  /* 0x000000ff0000720c */ /* 0x000fe20000f84270 */
[-C--:B-1----:R-:W-:Y:S01]  /*6040*/  FMUL R7, R36, R89.reuse ;  /* 0x0000005924077220 */ /* 0x082fe20000400000 */
[----:B------:R0:W-:Y:S01]  /*6050*/  @P2 STG.E desc[UR36][R4.64+0x40], R9 ;  /* 0x0000400904002986 */ /* 0x0001e2000c101924 */
[----:B------:R-:W-:Y:S01]  /*6060*/  ISETP.GT.AND P2, PT, R0, 0x8, P0 ;  /* 0x000000080000780c */ /* 0x000fe20000744270 */
[----:B------:R-:W-:Y:S01]  /*6070*/  FMUL R61, R61, R89 ;  /* 0x000000593d3d7220 */ /* 0x000fe20000400000 */
[----:B------:R-:W-:Y:S01]  /*6080*/  ISETP.GT.AND P0, PT, R14, 0x20, PT ;  /* 0x000000200e00780c */ /* 0x000fe20003f04270 */
[----:B------:R-:W-:Y:S01]  /*6090*/  @P3 STG.E desc[UR36][R4.64+0x44], R35 ;  /* 0x0000442304003986 */ /* 0x000fe2000c101924 */
[----:B------:R-:W-:Y:S01]  /*60a0*/  F2FP.TF32.F32.PACK_B R7, R7 ;  /* 0x00000007ff07723e */ /* 0x000fe200024050ff */
[-C--:B------:R-:W-:Y:S01]  /*60b0*/  FMUL R63, R63, R89.reuse ;  /* 0x000000593f3f7220 */ /* 0x080fe20000400000 */
[C---:B------:R-:W-:Y:S01]  /*60c0*/  ISETP.GT.AND P3, PT, R0.reuse, 0x8, P1 ;  /* 0x000000080000780c */ /* 0x040fe20000f64270 */
[----:B------:R-:W-:Y:S01]  /*60d0*/  FMUL R65, R65, R89 ;  /* 0x0000005941417220 */ /* 0x000fe20000400000 */
[----:B------:R-:W-:Y:S01]  /*60e0*/  F2FP.TF32.F32.PACK_B R37, R37 ;  /* 0x00000025ff25723e */ /* 0x000fe200024050ff */
[----:B------:R1:W-:Y:S01]  /*60f0*/  @P5 STG.E desc[UR36][R2.64+0x60], R7 ;  /* 0x0000600702005986 */ /* 0x0003e2000c101924 */
[----:B------:R-:W-:Y:S01]  /*6100*/  ISETP.GT.AND P5, PT, R0, RZ, P0 ;  /* 0x000000ff0000720c */ /* 0x000fe200007a4270 */
[----:B0-----:R-:W-:Y:S01]  /*6110*/  FMUL R9, R42, R89 ;  /* 0x000000592a097220 */ /* 0x001fe20000400000 */
[----:B------:R-:W-:Y:S01]  /*6120*/  F2FP.TF32.F32.PACK_B R11, R11 ;  /* 0x0000000bff0b723e */ /* 0x000fe200024050ff */
[----:B------:R-:W-:Y:S01]  /*6130*/  @P4 STG.E desc[UR36][R2.64+0x64], R37 ;  /* 0x0000642502004986 */ /* 0x000fe2000c101924 */
[----:B------:R-:W-:Y:S01]  /*6140*/  ISETP.GT.AND P1, PT, R14, 0x21, PT ;  /* 0x000000210e00780c */ /* 0x000fe20003f24270 */
[----:B------:R-:W-:Y:S01]  /*6150*/  FMUL R67, R67, R89 ;  /* 0x0000005943437220 */ /* 0x000fe20000400000 */
[----:B------:R-:W-:Y:S01]  /*6160*/  F2FP.TF32.F32.PACK_B R39, R39 ;  /* 0x00000027ff27723e */ /* 0x000fe200024050ff */
[----:B------:R0:W-:Y:S01]  /*6170*/  @P2 STG.E desc[UR36][R4.64+0x60], R11 ;  /* 0x0000600b04002986 */ /* 0x0001e2000c101924 */
[C---:B------:R-:W-:Y:S01]  /*6180*/  ISETP.GT.AND P4, PT, R0.reuse, RZ, P1 ;  /* 0x000000ff0000720c */ /* 0x040fe20000f84270 */
[-C--:B------:R-:W-:Y:S01]  /*6190*/  FMUL R69, R69, R89.reuse ;  /* 0x0000005945457220 */ /* 0x080fe20000400000 */
[----:B------:R-:W-:Y:S01]  /*61a0*/  ISETP.GT.AND P2, PT, R0, 0x8, P0 ;  /* 0x000000080000780c */ /* 0x000fe20000744270 */
[-C--:B-1----:R-:W-:Y:S01]  /*61b0*/  FMUL R7, R40, R89.reuse ;  /* 0x0000005928077220 */ /* 0x082fe20000400000 */
[----:B------:R-:W-:Y:S01]  /*61c0*/  ISETP.GT.AND P0, PT, R14, 0x28, PT ;  /* 0x000000280e00780c */ /* 0x000fe20003f04270 */
[----:B------:R-:W-:Y:S01]  /*61d0*/  @P3 STG.E desc[UR36][R4.64+0x64], R39 ;  /* 0x0000642704003986 */ /* 0x000fe2000c101924 */
[----:B------:R-:W-:Y:S01]  /*61e0*/  ISETP.GT.AND P3, PT, R0, 0x8, P1 ;  /* 0x000000080000780c */ /* 0x000fe20000f64270 */
[----:B------:R-:W-:Y:S01]  /*61f0*/  FMUL R71, R71, R89 ;  /* 0x0000005947477220 */ /* 0x000fe20000400000 */
[----:B------:R-:W-:Y:S01]  /*6200*/  F2FP.TF32.F32.PACK_B R7, R7 ;  /* 0x00000007ff07723e */ /* 0x000fe200024050ff */
[----:B------:R-:W-:Y:S01]  /*6210*/  FMUL R73, R73, R89 ;  /* 0x0000005949497220 */ /* 0x000fe20000400000 */
[----:B------:R-:W-:Y:S01]  /*6220*/  F2FP.TF32.F32.PACK_B R41, R41 ;  /* 0x00000029ff29723e */ /* 0x000fe200024050ff */
[----:B0-----:R-:W-:Y:S01]  /*6230*/  FMUL R11, R46, R89 ;  /* 0x000000592e0b7220 */ /* 0x001fe20000400000 */
[----:B------:R-:W-:Y:S01]  /*6240*/  F2FP.TF32.F32.PACK_B R9, R9 ;  /* 0x00000009ff09723e */ /* 0x000fe200024050ff */
[----:B------:R0:W-:Y:S01]  /*6250*/  @P5 STG.E desc[UR36][R2.64+0x80], R7 ;  /* 0x0000800702005986 */ /* 0x0001e2000c101924 */
[----:B------:R-:W-:Y:S01]  /*6260*/  ISETP.GT.AND P5, PT, R0, RZ, P0 ;  /* 0x000000ff0000720c */ /* 0x000fe200007a4270 */
[----:B------:R-:W-:Y:S01]  /*6270*/  FMUL R75, R75, R89 ;  /* 0x000000594b4b7220 */ /* 0x000fe20000400000 */
[----:B------:R-:W-:Y:S01]  /*6280*/  ISETP.GT.AND P1, PT, R14, 0x29, PT ;  /* 0x000000290e00780c */ /* 0x000fe20003f24270 */
[----:B------:R-:W-:Y:S01]  /*6290*/  @P4 STG.E desc[UR36][R2.64+0x84], R41 ;  /* 0x0000842902004986 */ /* 0x000fe2000c101924 */
[----:B------:R-:W-:Y:S01]  /*62a0*/  F2FP.TF32.F32.PACK_B R43, R43 ;  /* 0x0000002bff2b723e */ /* 0x000fe200024050ff */
[-C--:B------:R-:W-:Y:S01]  /*62b0*/  FMUL R77, R77, R89.reuse ;  /* 0x000000594d4d7220 */ /* 0x080fe20000400000 */
[C---:B------:R-:W-:Y:S01]  /*62c0*/  ISETP.GT.AND P4, PT, R0.reuse, RZ, P1 ;  /* 0x000000ff0000720c */ /* 0x040fe20000f84270 */
[----:B------:R1:W-:Y:S01]  /*62d0*/  @P2 STG.E desc[UR36][R4.64+0x80], R9 ;  /* 0x0000800904002986 */ /* 0x0003e2000c101924 */
[----:B------:R-:W-:Y:S01]  /*62e0*/  ISETP.GT.AND P2, PT, R0, 0x8, P0 ;  /* 0x000000080000780c */ /* 0x000fe20000744270 */
[-C--:B------:R-:W-:Y:S01]  /*62f0*/  FMUL R79, R79, R89.reuse ;  /* 0x000000594f4f7220 */ /* 0x080fe20000400000 */
[----:B------:R-:W-:Y:S01]  /*6300*/  ISETP.GT.AND P0, PT, R14, 0x30, PT ;  /* 0x000000300e00780c */ /* 0x000fe20003f04270 */
[-C--:B0-----:R-:W-:Y:S01]  /*6310*/  FMUL R7, R44, R89.reuse ;  /* 0x000000592c077220 */ /* 0x081fe20000400000 */
[----:B------:R-:W-:Y:S01]  /*6320*/  @P3 STG.E desc[UR36][R4.64+0x84], R43 ;  /* 0x0000842b04003986 */ /* 0x000fe2000c101924 */
[----:B------:R-:W-:Y:S01]  /*6330*/  ISETP.GT.AND P3, PT, R0, 0x8, P1 ;  /* 0x000000080000780c */ /* 0x000fe20000f64270 */
[----:B------:R-:W-:Y:S01]  /*6340*/  FMUL R81, R81, R89 ;  /* 0x0000005951517220 */ /* 0x000fe20000400000 */
[----:B------:R-:W-:Y:S01]  /*6350*/  F2FP.TF32.F32.PACK_B R45, R45 ;  /* 0x0000002dff2d723e */ /* 0x000fe200024050ff */
[----:B------:R-:W-:Y:S01]  /*6360*/  FMUL R83, R83, R89 ;  /* 0x0000005953537220 */ /* 0x000fe20000400000 */
[----:B------:R-:W-:Y:S01]  /*6370*/  F2FP.TF32.F32.PACK_B R7, R7 ;  /* 0x00000007ff07723e */ /* 0x000fe200024050ff */
[----:B------:R-:W-:Y:S01]  /*6380*/  FMUL R13, R84, R89 ;  /* 0x00000059540d7220 */ /* 0x000fe20000400000 */
[----:B------:R-:W-:Y:S01]  /*6390*/  F2FP.TF32.F32.PACK_B R11, R11 ;  /* 0x0000000bff0b723e */ /* 0x000fe200024050ff */
[-C--:B-1----:R-:W-:Y:S01]  /*63a0*/  FMUL R9, R50, R89.reuse ;  /* 0x0000005932097220 */ /* 0x082fe20000400000 */
[----:B------:R-:W-:Y:S01]  /*63b0*/  ISETP.GT.AND P1, PT, R14, 0x31, PT ;  /* 0x000000310e00780c */ /* 0x000fe20003f24270 */
[----:B------:R0:W-:Y:S01]  /*63c0*/  @P5 STG.E desc[UR36][R2.64+0xa0], R7 ;  /* 0x0000a00702005986 */ /* 0x0001e2000c101924 */
[C---:B------:R-:W-:Y:S01]  /*63d0*/  ISETP.GT.AND P5, PT, R0.reuse, RZ, P0 ;  /* 0x000000ff0000720c */ /* 0x040fe200007a4270 */
[----:B------:R-:W-:Y:S01]  /*63e0*/  FMUL R85, R85, R89 ;  /* 0x0000005955557220 */ /* 0x000fe20000400000 */
[----:B------:R-:W-:Y:S01]  /*63f0*/  F2FP.TF32.F32.PACK_B R47, R47 ;  /* 0x0000002fff2f723e */ /* 0x000fe200024050ff */
[----:B------:R-:W-:Y:S01]  /*6400*/  @P4 STG.E desc[UR36][R2.64+0xa4], R45 ;  /* 0x0000a42d02004986 */ /* 0x000fe2000c101924 */
[----:B------:R-:W-:Y:S01]  /*6410*/  ISETP.GT.AND P4, PT, R0, RZ, P1 ;  /* 0x000000ff0000720c */ /* 0x000fe20000f84270 */
[----:B------:R-:W-:Y:S01]  /*6420*/  FMUL R15, R86, R89 ;  /* 0x00000059560f7220 */ /* 0x000fe20000400000 */
[----:B------:R-:W-:Y:S01]  /*6430*/  F2FP.TF32.F32.PACK_B R49, R49 ;  /* 0x00000031ff31723e */ /* 0x000fe200024050ff */
[----:B------:R1:W-:Y:S01]  /*6440*/  @P2 STG.E desc[UR36][R4.64+0xa0], R11 ;  /* 0x0000a00b04002986 */ /* 0x0003e2000c101924 */
[----:B------:R-:W-:Y:S01]  /*6450*/  ISETP.GT.AND P2, PT, R0, 0x8, P0 ;  /* 0x000000080000780c */ /* 0x000fe20000744270 */
[-C--:B------:R-:W-:Y:S01]  /*6460*/  FMUL R87, R87, R89.reuse ;  /* 0x0000005957577220 */ /* 0x080fe20000400000 */
[----:B------:R-:W-:Y:S01]  /*6470*/  ISETP.GT.AND P0, PT, R14, 0x38, PT ;  /* 0x000000380e00780c */ /* 0x000fe20003f04270 */
[----:B0-----:R-:W-:Y:S01]  /*6480*/  FMUL R7, R48, R89 ;  /* 0x0000005930077220 */ /* 0x001fe20000400000 */
[----:B------:R-:W-:Y:S01]  /*6490*/  @P3 STG.E desc[UR36][R4.64+0xa4], R47 ;  /* 0x0000a42f04003986 */ /* 0x000fe2000c101924 */
[----:B------:R-:W-:-:S02]  /*64a0*/  ISETP.GT.AND P3, PT, R0, 0x8, P1 ;  /* 0x000000080000780c */ /* 0x000fc40000f64270 */
[----:B------:R-:W-:Y:S02]  /*64b0*/  F2FP.TF32.F32.PACK_B R9, R9 ;  /* 0x00000009ff09723e */ /* 0x000fe400024050ff */
[----:B------:R-:W-:Y:S02]  /*64c0*/  F2FP.TF32.F32.PACK_B R7, R7 ;  /* 0x00000007ff07723e */ /* 0x000fe400024050ff */
[----:B------:R-:W-:Y:S01]  /*64d0*/  ISETP.GT.AND P1, PT, R14, 0x39, PT ;  /* 0x000000390e00780c */ /* 0x000fe20003f24270 */
[----:B-1----:R-:W-:Y:S01]  /*64e0*/  FMUL R11, R54, R89 ;  /* 0x00000059360b7220 */ /* 0x002fe20000400000 */
[----:B------:R-:W-:Y:S01]  /*64f0*/  F2FP.TF32.F32.PACK_B R51, R51 ;  /* 0x00000033ff33723e */ /* 0x000fe200024050ff */
[----:B------:R0:W-:Y:S01]  /*6500*/  @P5 STG.E desc[UR36][R2.64+0xc0], R7 ;  /* 0x0000c00702005986 */ /* 0x0001e2000c101924 */
[C---:B------:R-:W-:Y:S02]  /*6510*/  ISETP.GT.AND P5, PT, R0.reuse, RZ, P0 ;  /* 0x000000ff0000720c */ /* 0x040fe400007a4270 */
[----:B------:R-:W-:Y:S01]  /*6520*/  F2FP.TF32.F32.PACK_B R53, R53 ;  /* 0x00000035ff35723e */ /* 0x000fe200024050ff */
[----:B------:R-:W-:Y:S01]  /*6530*/  @P4 STG.E desc[UR36][R2.64+0xc4], R49 ;  /* 0x0000c43102004986 */ /* 0x000fe2000c101924 */
[----:B------:R-:W-:-:S02]  /*6540*/  ISETP.GT.AND P4, PT, R0, RZ, P1 ;  /* 0x000000ff0000720c */ /* 0x000fc40000f84270 */
[----:B------:R-:W-:Y:S01]  /*6550*/  F2FP.TF32.F32.PACK_B R11, R11 ;  /* 0x0000000bff0b723e */ /* 0x000fe200024050ff */
[----:B------:R1:W-:Y:S01]  /*6560*/  @P2 STG.E desc[UR36][R4.64+0xc0], R9 ;  /* 0x0000c00904002986 */ /* 0x0003e2000c101924 */
[----:B------:R-:W-:Y:S02]  /*6570*/  ISETP.GT.AND P2, PT, R0, 0x8, P0 ;  /* 0x000000080000780c */ /* 0x000fe40000744270 */
[----:B------:R-:W-:Y:S01]  /*6580*/  ISETP.GT.AND P0, PT, R14, 0x40, PT ;  /* 0x000000400e00780c */ /* 0x000fe20003f04270 */
[----:B0-----:R-:W-:Y:S01]  /*6590*/  FMUL R7, R52, R89 ;  /* 0x0000005934077220 */ /* 0x001fe20000400000 */
[----:B------:R-:W-:Y:S01]  /*65a0*/  @P3 STG.E desc[UR36][R4.64+0xc4], R51 ;  /* 0x0000c43304003986 */ /* 0x000fe2000c101924 */
[----:B------:R-:W-:Y:S02]  /*65b0*/  ISETP.GT.AND P3, PT, R0, 0x8, P1 ;  /* 0x000000080000780c */ /* 0x000fe40000f64270 */
[----:B------:R-:W-:Y:S02]  /*65c0*/  ISETP.GT.AND P1, PT, R14, 0x41, PT ;  /* 0x000000410e00780c */ /* 0x000fe40003f24270 */
[----:B------:R-:W-:-:S02]  /*65d0*/  F2FP.TF32.F32.PACK_B R7, R7 ;  /* 0x00000007ff07723e */ /* 0x000fc400024050ff */
[----:B------:R-:W-:Y:S01]  /*65e0*/  F2FP.TF32.F32.PACK_B R55, R55 ;  /* 0x00000037ff37723e */ /* 0x000fe200024050ff */
[----:B-1----:R-:W-:Y:S01]  /*65f0*/  FMUL R9, R58, R89 ;  /* 0x000000593a097220 */ /* 0x002fe20000400000 */
[----:B------:R-:W-:Y:S01]  /*6600*/  F2FP.TF32.F32.PACK_B R57, R57 ;  /* 0x00000039ff39723e */ /* 0x000fe200024050ff */
[----:B------:R0:W-:Y:S01]  /*6610*/  @P5 STG.E desc[UR36][R2.64+0xe0], R7 ;  /* 0x0000e00702005986 */ /* 0x0001e2000c101924 */
[C---:B------:R-:W-:Y:S02]  /*6620*/  ISETP.GT.AND P5, PT, R0.reuse, RZ, P0 ;  /* 0x000000ff0000720c */ /* 0x040fe400007a4270 */
[----:B------:R-:W-:Y:S01]  /*6630*/  F2FP.TF32.F32.PACK_B R9, R9 ;  /* 0x00000009ff09723e */ /* 0x000fe200024050ff */
[----:B------:R-:W-:Y:S01]  /*6640*/  @P4 STG.E desc[UR36][R2.64+0xe4], R53 ;  /* 0x0000e43502004986 */ /* 0x000fe2000c101924 */
[C---:B------:R-:W-:Y:S02]  /*6650*/  ISETP.GT.AND P4, PT, R0.reuse, RZ, P1 ;  /* 0x000000ff0000720c */ /* 0x040fe40000f84270 */
[----:B------:R-:W-:Y:S01]  /*6660*/  F2FP.TF32.F32.PACK_B R59, R59 ;  /* 0x0000003bff3b723e */ /* 0x000fe200024050ff */
[----:B------:R1:W-:Y:S01]  /*6670*/  @P2 STG.E desc[UR36][R4.64+0xe0], R11 ;  /* 0x0000e00b04002986 */ /* 0x0003e2000c101924 */
[----:B------:R-:W-:-:S02]  /*6680*/  ISETP.GT.AND P2, PT, R0, 0x8, P0 ;  /* 0x000000080000780c */ /* 0x000fc40000744270 */
[----:B------:R-:W-:Y:S01]  /*6690*/  ISETP.GT.AND P0, PT, R14, 0x48, PT ;  /* 0x000000480e00780c */ /* 0x000fe20003f04270 */
[----:B0-----:R-:W-:Y:S01]  /*66a0*/  FMUL R7, R56, R89 ;  /* 0x0000005938077220 */ /* 0x001fe20000400000 */
[----:B------:R-:W-:Y:S01]  /*66b0*/  @P3 STG.E desc[UR36][R4.64+0xe4], R55 ;  /* 0x0000e43704003986 */ /* 0x000fe2000c101924 */
[----:B------:R-:W-:Y:S02]  /*66c0*/  ISETP.GT.AND P3, PT, R0, 0x8, P1 ;  /* 0x000000080000780c */ /* 0x000fe40000f64270 */
[----:B------:R-:W-:Y:S02]  /*66d0*/  ISETP.GT.AND P1, PT, R14, 0x49, PT ;  /* 0x000000490e00780c */ /* 0x000fe40003f24270 */
[----:B------:R-:W-:Y:S01]  /*66e0*/  F2FP.TF32.F32.PACK_B R7, R7 ;  /* 0x00000007ff07723e */ /* 0x000fe200024050ff */
[----:B-1----:R-:W-:Y:S01]  /*66f0*/  FMUL R11, R62, R89 ;  /* 0x000000593e0b7220 */ /* 0x002fe20000400000 */
[----:B------:R-:W-:-:S03]  /*6700*/  F2FP.TF32.F32.PACK_B R61, R61 ;  /* 0x0000003dff3d723e */ /* 0x000fc600024050ff */
[----:B------:R0:W-:Y:S01]  /*6710*/  @P5 STG.E desc[UR36][R2.64+0x100], R7 ;  /* 0x0001000702005986 */ /* 0x0001e2000c101924 */
[C---:B------:R-:W-:Y:S02]  /*6720*/  ISETP.GT.AND P5, PT, R0.reuse, RZ, P0 ;  /* 0x000000ff0000720c */ /* 0x040fe400007a4270 */
[----:B------:R-:W-:Y:S01]  /*6730*/  F2FP.TF32.F32.PACK_B R11, R11 ;  /* 0x0000000bff0b723e */ /* 0x000fe200024050ff */
[----:B------:R-:W-:Y:S01]  /*6740*/  @P4 STG.E desc[UR36][R2.64+0x104], R57 ;  /* 0x0001043902004986 */ /* 0x000fe2000c101924 */
[C---:B------:R-:W-:Y:S02]  /*6750*/  ISETP.GT.AND P4, PT, R0.reuse, RZ, P1 ;  /* 0x000000ff0000720c */ /* 0x040fe40000f84270 */
[----:B------:R-:W-:Y:S01]  /*6760*/  F2FP.TF32.F32.PACK_B R63, R63 ;  /* 0x0000003fff3f723e */ /* 0x000fe200024050ff */
[----:B------:R1:W-:Y:S01]  /*6770*/  @P2 STG.E desc[UR36][R4.64+0x100], R9 ;  /* 0x0001000904002986 */ /* 0x0003e2000c101924 */
[----:B------:R-:W-:Y:S02]  /*6780*/  ISETP.GT.AND P2, PT, R0, 0x8, P0 ;  /* 0x000000080000780c */ /* 0x000fe40000744270 */
[----:B------:R-:W-:Y:S01]  /*6790*/  ISETP.GT.AND P0, PT, R14, 0x50, PT ;  /* 0x000000500e00780c */ /* 0x000fe20003f04270 */
[----:B0-----:R-:W-:Y:S01]  /*67a0*/  FMUL R7, R60, R89 ;  /* 0x000000593c077220 */ /* 0x001fe20000400000 */
[----:B------:R-:W-:Y:S01]  /*67b0*/  @P3 STG.E desc[UR36][R4.64+0x104], R59 ;  /* 0x0001043b04003986 */ /* 0x000fe2000c101924 */
[----:B------:R-:W-:-:S02]  /*67c0*/  ISETP.GT.AND P3, PT, R0, 0x8, P1 ;  /* 0x000000080000780c */ /* 0x000fc40000f64270 */
        /* <DEDUP_REMOVED lines=38> */
[----:B------:R-:W-:Y:S01]  /*6a30*/  ISETP.GT.AND P0, PT, R0, 0x8, P0 ;  /* 0x000000080000780c */ /* 0x000fe20000704270 */
[----:B------:R-:W-:Y:S01]  /*6a40*/  @P4 STG.E desc[UR36][R2.64+0x164], R69 ;  /* 0x0001644502004986 */ /* 0x000fe2000c101924 */
[----:B------:R-:W-:Y:S02]  /*6a50*/  ISETP.GT.AND P4, PT, R14, 0x69, PT ;  /* 0x000000690e00780c */ /* 0x000fe40003f84270 */
[----:B------:R-:W-:Y:S01]  /*6a60*/  F2FP.TF32.F32.PACK_B R9, R9 ;  /* 0x00000009ff09723e */ /* 0x000fe200024050ff */
[----:B------:R1:W-:Y:S01]  /*6a70*/  @P2 STG.E desc[UR36][R4.64+0x160], R11 ;  /* 0x0001600b04002986 */ /* 0x0003e2000c101924 */
[C---:B------:R-:W-:Y:S02]  /*6a80*/  ISETP.GT.AND P2, PT, R0.reuse, RZ, P1 ;  /* 0x000000ff0000720c */ /* 0x040fe40000f44270 */
[----:B------:R-:W-:Y:S01]  /*6a90*/  ISETP.GT.AND P1, PT, R0, 0x8, P1 ;  /* 0x000000080000780c */ /* 0x000fe20000f24270 */
[----:B0-----:R-:W-:Y:S01]  /*6aa0*/  FMUL R7, R72, R89 ;  /* 0x0000005948077220 */ /* 0x001fe20000400000 */
[----:B------:R-:W-:Y:S01]  /*6ab0*/  @P3 STG.E desc[UR36][R4.64+0x164], R71 ;  /* 0x0001644704003986 */ /* 0x000fe2000c101924 */
[----:B------:R-:W-:-:S02]  /*6ac0*/  ISETP.GT.AND P6, PT, R0, RZ, P4 ;  /* 0x000000ff0000720c */ /* 0x000fc400027c4270 */
[----:B------:R-:W-:Y:S02]  /*6ad0*/  F2FP.TF32.F32.PACK_B R75, R75 ;  /* 0x0000004bff4b723e */ /* 0x000fe400024050ff */
[----:B------:R-:W-:Y:S02]  /*6ae0*/  F2FP.TF32.F32.PACK_B R7, R7 ;  /* 0x00000007ff07723e */ /* 0x000fe400024050ff */
[----:B------:R-:W-:Y:S01]  /*6af0*/  F2FP.TF32.F32.PACK_B R77, R77 ;  /* 0x0000004dff4d723e */ /* 0x000fe200024050ff */
[----:B-1----:R-:W-:Y:S01]  /*6b00*/  FMUL R11, R82, R89 ;  /* 0x00000059520b7220 */ /* 0x002fe20000400000 */
[----:B------:R-:W-:Y:S01]  /*6b10*/  ISETP.GT.AND P4, PT, R0, 0x8, P4 ;  /* 0x000000080000780c */ /* 0x000fe20002784270 */
[----:B------:R0:W-:Y:S01]  /*6b20*/  @P5 STG.E desc[UR36][R2.64+0x180], R7 ;  /* 0x0001800702005986 */ /* 0x0001e2000c101924 */
[----:B------:R-:W-:Y:S02]  /*6b30*/  ISETP.GT.AND P5, PT, R14, 0x68, PT ;  /* 0x000000680e00780c */ /* 0x000fe40003fa4270 */
[----:B------:R-:W-:Y:S01]  /*6b40*/  F2FP.TF32.F32.PACK_B R79, R79 ;  /* 0x0000004fff4f723e */ /* 0x000fe200024050ff */
[----:B------:R-:W-:Y:S01]  /*6b50*/  @P2 STG.E desc[UR36][R2.64+0x184], R73 ;  /* 0x0001844902002986 */ /* 0x000fe2000c101924 */
[----:B------:R-:W-:-:S02]  /*6b60*/  ISETP.GT.AND P3, PT, R0, RZ, P5 ;  /* 0x000000ff0000720c */ /* 0x000fc40002f64270 */
[----:B------:R-:W-:Y:S01]  /*6b70*/  ISETP.GT.AND P5, PT, R0, 0x8, P5 ;  /* 0x000000080000780c */ /* 0x000fe20002fa4270 */
[----:B------:R1:W-:Y:S01]  /*6b80*/  @P0 STG.E desc[UR36][R4.64+0x180], R9 ;  /* 0x0001800904000986 */ /* 0x0003e2000c101924 */
[C---:B------:R-:W-:Y:S02]  /*6b90*/  ISETP.GT.AND P2, PT, R14.reuse, 0x71, PT ;  /* 0x000000710e00780c */ /* 0x040fe40003f44270 */
[----:B------:R-:W-:Y:S01]  /*6ba0*/  ISETP.GT.AND P0, PT, R14, 0x79, PT ;  /* 0x000000790e00780c */ /* 0x000fe20003f04270 */
[----:B0-----:R-:W-:Y:S01]  /*6bb0*/  FMUL R7, R76, R89 ;  /* 0x000000594c077220 */ /* 0x001fe20000400000 */
[----:B------:R-:W-:Y:S01]  /*6bc0*/  @P1 STG.E desc[UR36][R4.64+0x184], R75 ;  /* 0x0001844b04001986 */ /* 0x000fe2000c101924 */
[----:B------:R-:W-:Y:S02]  /*6bd0*/  ISETP.GT.AND P1, PT, R14, 0x78, PT ;  /* 0x000000780e00780c */ /* 0x000fe40003f24270 */
[----:B------:R-:W-:Y:S02]  /*6be0*/  F2FP.TF32.F32.PACK_B R81, R81 ;  /* 0x00000051ff51723e */ /* 0x000fe400024050ff */
[----:B------:R-:W-:Y:S01]  /*6bf0*/  F2FP.TF32.F32.PACK_B R7, R7 ;  /* 0x00000007ff07723e */ /* 0x000fe200024050ff */
[----:B-1----:R-:W-:Y:S01]  /*6c00*/  FMUL R9, R78, R89 ;  /* 0x000000594e097220 */ /* 0x002fe20000400000 */
[----:B------:R-:W-:-:S03]  /*6c10*/  F2FP.TF32.F32.PACK_B R11, R11 ;  /* 0x0000000bff0b723e */ /* 0x000fc600024050ff */
[----:B------:R0:W-:Y:S01]  /*6c20*/  @P3 STG.E desc[UR36][R2.64+0x1a0], R7 ;  /* 0x0001a00702003986 */ /* 0x0001e2000c101924 */
[----:B------:R-:W-:Y:S02]  /*6c30*/  ISETP.GT.AND P3, PT, R14, 0x70, PT ;  /* 0x000000700e00780c */ /* 0x000fe40003f64270 */
[----:B------:R-:W-:Y:S01]  /*6c40*/  F2FP.TF32.F32.PACK_B R9, R9 ;  /* 0x00000009ff09723e */ /* 0x000fe200024050ff */
[----:B------:R-:W-:Y:S01]  /*6c50*/  @P6 STG.E desc[UR36][R2.64+0x1a4], R77 ;  /* 0x0001a44d02006986 */ /* 0x000fe2000c101924 */
[C---:B------:R-:W-:Y:S02]  /*6c60*/  ISETP.GT.AND P6, PT, R0.reuse, RZ, P3 ;  /* 0x000000ff0000720c */ /* 0x040fe40001fc4270 */
[C---:B------:R-:W-:Y:S01]  /*6c70*/  ISETP.GT.AND P3, PT, R0.reuse, 0x8, P3 ;  /* 0x000000080000780c */ /* 0x040fe20001f64270 */
[----:B------:R-:W-:Y:S01]  /*6c80*/  @P5 STG.E desc[UR36][R4.64+0x1a0], R9 ;  /* 0x0001a00904005986 */ /* 0x000fe2000c101924 */
[C---:B------:R-:W-:Y:S02]  /*6c90*/  ISETP.GT.AND P5, PT, R0.reuse, RZ, P2 ;  /* 0x000000ff0000720c */ /* 0x040fe400017a4270 */
[----:B------:R-:W-:Y:S01]  /*6ca0*/  ISETP.GT.AND P2, PT, R0, 0x8, P2 ;  /* 0x000000080000780c */ /* 0x000fe20001744270 */
[----:B0-----:R-:W-:Y:S01]  /*6cb0*/  FMUL R7, R80, R89 ;  /* 0x0000005950077220 */ /* 0x001fe20000400000 */
[----:B------:R-:W-:Y:S01]  /*6cc0*/  @P4 STG.E desc[UR36][R4.64+0x1a4], R79 ;  /* 0x0001a44f04004986 */ /* 0x000fe2000c101924 */
[----:B------:R-:W-:-:S02]  /*6cd0*/  ISETP.GT.AND P4, PT, R0, RZ, P1 ;  /* 0x000000ff0000720c */ /* 0x000fc40000f84270 */
[C---:B------:R-:W-:Y:S02]  /*6ce0*/  ISETP.GT.AND P1, PT, R0.reuse, 0x8, P1 ;  /* 0x000000080000780c */ /* 0x040fe40000f24270 */
[----:B------:R-:W-:Y:S02]  /*6cf0*/  F2FP.TF32.F32.PACK_B R7, R7 ;  /* 0x00000007ff07723e */ /* 0x000fe400024050ff */
[----:B------:R-:W-:Y:S02]  /*6d00*/  F2FP.TF32.F32.PACK_B R83, R83 ;  /* 0x00000053ff53723e */ /* 0x000fe400024050ff */
[----:B------:R-:W-:Y:S01]  /*6d10*/  F2FP.TF32.F32.PACK_B R13, R13 ;  /* 0x0000000dff0d723e */ /* 0x000fe200024050ff */
[----:B------:R-:W-:Y:S01]  /*6d20*/  @P6 STG.E desc[UR36][R2.64+0x1c0], R7 ;  /* 0x0001c00702006986 */ /* 0x000fe2000c101924 */
[C---:B------:R-:W-:Y:S02]  /*6d30*/  ISETP.GT.AND P6, PT, R0.reuse, RZ, P0 ;  /* 0x000000ff0000720c */ /* 0x040fe400007c4270 */
[----:B------:R-:W-:Y:S01]  /*6d40*/  ISETP.GT.AND P0, PT, R0, 0x8, P0 ;  /* 0x000000080000780c */ /* 0x000fe20000704270 */
[----:B------:R-:W-:Y:S01]  /*6d50*/  @P5 STG.E desc[UR36][R2.64+0x1c4], R81 ;  /* 0x0001c45102005986 */ /* 0x000fe2000c101924 */
[----:B------:R-:W-:-:S02]  /*6d60*/  F2FP.TF32.F32.PACK_B R85, R85 ;  /* 0x00000055ff55723e */ /* 0x000fc400024050ff */
[----:B------:R-:W-:Y:S01]  /*6d70*/  F2FP.TF32.F32.PACK_B R15, R15 ;  /* 0x0000000fff0f723e */ /* 0x000fe200024050ff */
[----:B------:R-:W-:Y:S01]  /*6d80*/  @P3 STG.E desc[UR36][R4.64+0x1c0], R11 ;  /* 0x0001c00b04003986 */ /* 0x000fe2000c101924 */
[----:B------:R-:W-:-:S03]  /*6d90*/  F2FP.TF32.F32.PACK_B R87, R87 ;  /* 0x00000057ff57723e */ /* 0x000fc600024050ff */
[----:B------:R-:W-:Y:S04]  /*6da0*/  @P2 STG.E desc[UR36][R4.64+0x1c4], R83 ;  /* 0x0001c45304002986 */ /* 0x000fe8000c101924 */
[----:B------:R-:W-:Y:S04]  /*6db0*/  @P4 STG.E desc[UR36][R2.64+0x1e0], R13 ;  /* 0x0001e00d02004986 */ /* 0x000fe8000c101924 */
[----:B------:R0:W-:Y:S02]  /*6dc0*/  @P6 STG.E desc[UR36][R2.64+0x1e4], R85 ;  /* 0x0001e45502006986 */ /* 0x0001e4000c101924 */
[----:B0-----:R-:W-:-:S02]  /*6dd0*/  @P1 IMAD.MOV.U32 R2, RZ, RZ, R4 ;  /* 0x000000ffff021224 */ /* 0x001fc400078e0004 */
[----:B------:R-:W-:-:S05]  /*6de0*/  @P1 IMAD.MOV.U32 R3, RZ, RZ, R5 ;  /* 0x000000ffff031224 */ /* 0x000fca00078e0005 */
[----:B------:R0:W-:Y:S04]  /*6df0*/  @P1 STG.E desc[UR36][R2.64+0x1e0], R15 ;  /* 0x0001e00f02001986 */ /* 0x0001e8000c101924 */
[----:B------:R0:W-:Y:S02]  /*6e00*/  @P0 STG.E desc[UR36][R4.64+0x1e4], R87 ;  /* 0x0001e45704000986 */ /* 0x0001e4000c101924 */
.L_x_161:
[----:B------:R-:W-:Y:S05]  /*6e10*/  BSYNC B0 ;  /* 0x0000000000007941 */ /* 0x000fea0003800000 */
.L_x_35:
[----:B0-----:R-:W-:Y:S01]  /*6e20*/  IMAD.U32 R2, RZ, RZ, UR46 ;  /* 0x0000002eff027e24 */ /* 0x001fe2000f8e00ff */
[----:B------:R-:W-:Y:S01]  /*6e30*/  ULDC.64 UR4, c[0x0][0x650] ;  /* 0x0001940000047ab9 */ /* 0x000fe20000000a00 */
[----:B------:R-:W-:Y:S01]  /*6e40*/  IMAD.U32 R3, RZ, RZ, UR47 ;  /* 0x0000002fff037e24 */ /* 0x000fe2000f8e00ff */
[----:B------:R0:W-:Y:S01]  /*6e50*/  SYNCS.ARRIVE.TRANS64.A1T0 RZ, [R99+UR44], RZ ;  /* 0x000000ff63ff79a7 */ /* 0x0001e2000810002c */
[----:B------:R-:W-:Y:S01]  /*6e60*/  PRMT R0, RZ, 0x7610, R0 ;  /* 0x00007610ff007816 */ /* 0x000fe20000000000 */
[----:B------:R-:W-:Y:S01]  /*6e70*/  IMAD.MOV.U32 R18, RZ, RZ, -0x1 ;  /* 0xffffffffff127424 */ /* 0x000fe200078e00ff */
[----:B------:R-:W-:Y:S01]  /*6e80*/  LEA R16, P0, R2, R16, 0x1 ;  /* 0x0000001002107211 */ /* 0x000fe200078008ff */
[----:B------:R-:W-:Y:S02]  /*6e90*/  IMAD.MOV.U32 R2, RZ, RZ, -0x1 ;  /* 0xffffffffff027424 */ /* 0x000fe400078e00ff */
[----:B------:R-:W-:Y:S01]  /*6ea0*/  IMAD.MOV.U32 R19, RZ, RZ, -0x1 ;  /* 0xffffffffff137424 */ /* 0x000fe200078e00ff */
[----:B------:R-:W-:-:S02]  /*6eb0*/  IADD3.X R17, R17, UR50, RZ, P0, !PT ;  /* 0x0000003211117c10 */ /* 0x000fc400087fe4ff */
[----:B------:R-:W-:-:S04]  /*6ec0*/  ISETP.GE.U32.AND P0, PT, R16, UR4, PT ;  /* 0x0000000410007c0c */ /* 0x000fc8000bf06070 */
[----:B------:R-:W-:-:S13]  /*6ed0*/  ISETP.GE.U32.AND.EX P0, PT, R17, UR5, PT, P0 ;  /* 0x0000000511007c0c */ /* 0x000fda000bf06100 */
[----:B0-----:R-:W-:Y:S05]  /*6ee0*/  @P0 BRA `(.L_x_162) ;  /* 0x0000000400700947 */ /* 0x001fea0003800000 */
[----:B------:R-:W0:Y:S01]  /*6ef0*/  S2UR UR7, SR_CTAID.X ;  /* 0x00000000000779c3 */ /* 0x000e220000002500 */
[----:B------:R-:W-:Y:S01]  /*6f00*/  ULDC.64 UR4, c[0x0][0x628] ;  /* 0x00018a0000047ab9 */ /* 0x000fe20000000a00 */
[----:B------:R-:W-:Y:S01]  /*6f10*/  ULDC UR6, c[0x0][0x150] ;  /* 0x0000540000067ab9 */ /* 0x000fe20000000800 */
[----:B------:R-:W-:Y:S01]  /*6f20*/  ISETP.NE.U32.AND P0, PT, RZ, UR4, PT ;  /* 0x00000004ff007c0c */ /* 0x000fe2000bf05070 */
[----:B------:R-:W-:Y:S01]  /*6f30*/  ULDC UR15, c[0x0][0x630] ;  /* 0x00018c00000f7ab9 */ /* 0x000fe20000000800 */
[C---:B------:R-:W-:Y:S02]  /*6f40*/  R2UR UR17, R16.reuse ;  /* 0x00000000101172ca */ /* 0x040fe400000e0000 */
[----:B------:R-:W-:Y:S01]  /*6f50*/  ISETP.NE.AND.EX P0, PT, RZ, UR5, PT, P0 ;  /* 0x00000005ff007c0c */ /* 0x000fe2000bf05300 */
[----:B------:R-:W1:Y:S01]  /*6f60*/  S2UR UR16, SR_CTAID.Y ;  /* 0x00000000001079c3 */ /* 0x000e620000002600 */
[----:B------:R-:W-:Y:S02]  /*6f70*/  R2UR UR12, R16 ;  /* 0x00000000100c72ca */ /* 0x000fe400000e0000 */
[----:B------:R-:W-:-:S02]  /*6f80*/  R2UR UR13, R17 ;  /* 0x00000000110d72ca */ /* 0x000fc400000e0000 */
[----:B0-----:R-:W-:-:S05]  /*6f90*/  I2FP.F32.U32 R0, UR7 ;  /* 0x0000000700007c45 */ /* 0x001fca0008201000 */
[----:B------:R-:W-:Y:S01]  /*6fa0*/  FMUL R0, R0, UR6 ;  /* 0x0000000600007c20 */ /* 0x000fe20008400000 */
[----:B------:R-:W-:Y:S01]  /*6fb0*/  ULDC UR6, c[0x0][0x154] ;  /* 0x0000550000067ab9 */ /* 0x000fe20000000800 */
[----:B-1----:R-:W-:-:S04]  /*6fc0*/  I2FP.F32.U32 R2, UR16 ;  /* 0x0000001000027c45 */ /* 0x002fc80008201000 */
[----:B------:R-:W0:Y:S01]  /*6fd0*/  F2I.U32.TRUNC.NTZ R0, R0 ;  /* 0x0000000000007305 */ /* 0x000e22000020f000 */
[----:B------:R-:W-:Y:S01]  /*6fe0*/  FMUL R2, R2, UR6 ;  /* 0x0000000602027c20 */ /* 0x000fe20008400000 */
[----:B------:R-:W-:Y:S06]  /*6ff0*/  @!P0 BRA `(.L_x_163) ;  /* 0x0000000000308947 */ /* 0x000fec0003800000 */
        /* <DEDUP_REMOVED lines=12> */
.L_x_163:
[----:B------:R-:W-:Y:S01]  /*70c0*/  USHF.R.U64 UR6, UR12, UR15, UR13 ;  /* 0x0000000f0c067299 */ /* 0x000fe2000800120d */
[----:B------:R-:W-:Y:S01]  /*70d0*/  R2UR UR5, R17 ;  /* 0x00000000110572ca */ /* 0x000fe200000e0000 */
[----:B------:R-:W-:Y:S01]  /*70e0*/  USHF.R.U32.HI UR4, URZ, UR15, UR13 ;  /* 0x0000000f3f047299 */ /* 0x000fe2000801160d */
[----:B------:R-:W1:Y:S01]  /*70f0*/  F2I.U32.TRUNC.NTZ R2, R2 ;  /* 0x0000000200027305 */ /* 0x000e62000020f000 */
[----:B------:R-:W-:Y:S01]  /*7100*/  UIADD3 UR9, UP0, URZ, -UR6, URZ ;  /* 0x800000063f097290 */ /* 0x000fe2000ff1e03f */
[----:B------:R-:W-:Y:S01]  /*7110*/  ULDC.64 UR10, c[0x0][0x620] ;  /* 0x00018800000a7ab9 */ /* 0x000fe20000000a00 */
[----:B------:R-:W-:Y:S02]  /*7120*/  ULDC UR14, c[0x0][0x608] ;  /* 0x00018200000e7ab9 */ /* 0x000fe40000000800 */
[----:B------:R-:W-:Y:S01]  /*7130*/  UIADD3.X UR4, URZ, ~UR4, URZ, UP0, !UPT ;  /* 0x800000043f047290 */ /* 0x000fe200087fe43f */
[----:B------:R-:W-:Y:S01]  /*7140*/  ULDC UR15, c[0x0][0x658] ;  /* 0x00019600000f7ab9 */ /* 0x000fe20000000800 */
[----:B------:R-:W-:-:S02]  /*7150*/  ULDC UR12, c[0x0][0x144] ;  /* 0x00005100000c7ab9 */ /* 0x000fc40000000800 */
[----:B------:R-:W-:Y:S01]  /*7160*/  UIMAD UR8, UR4, UR10, URZ ;  /* 0x0000000a040872a4 */ /* 0x000fe2000f8e023f */
[----:B------:R-:W-:Y:S02]  /*7170*/  ULDC UR22, c[0x0][0x148] ;  /* 0x0000520000167ab9 */ /* 0x000fe40000000800 */
[----:B------:R-:W-:Y:S01]  /*7180*/  UMOV UR4, UR17 ;  /* 0x0000001100047c82 */ /* 0x000fe20008000000 */
[----:B------:R-:W-:Y:S02]  /*7190*/  UIMAD UR8, UR9, UR11, UR8 ;  /* 0x0000000b090872a4 */ /* 0x000fe4000f8e0208 */
[----:B------:R-:W-:Y:S01]  /*71a0*/  UIMAD.WIDE.U32 UR4, UR9, UR10, UR4 ;  /* 0x0000000a090472a5 */ /* 0x000fe2000f8e0004 */
[----:B0-----:R-:W-:Y:S01]  /*71b0*/  R2UR UR9, R0 ;  /* 0x00000000000972ca */ /* 0x001fe200000e0000 */
[----:B------:R-:W-:Y:S01]  /*71c0*/  ULDC UR20, c[0x0][0x648] ;  /* 0x0001920000147ab9 */ /* 0x000fe20000000800 */
[----:B-1----:R-:W-:Y:S01]  /*71d0*/  R2UR UR13, R2 ;  /* 0x00000000020d72ca */ /* 0x002fe200000e0000 */
[----:B------:R-:W-:Y:S01]  /*71e0*/  UIADD3 UR8, UR5, UR8, URZ ;  /* 0x0000000805087290 */ /* 0x000fe2000fffe03f */
[----:B------:R-:W-:-:S02]  /*71f0*/  ULDC UR21, c[0x0][0x638] ;  /* 0x00018e0000157ab9 */ /* 0x000fc40000000800 */
[----:B------:R-:W-:Y:S02]  /*7200*/  ULDC UR5, c[0x0][0x618] ;  /* 0x0001860000057ab9 */ /* 0x000fe40000000800 */
[----:B------:R-:W-:Y:S02]  /*7210*/  USHF.R.U64 UR10, UR4, UR5, UR8 ;  /* 0x00000005040a7299 */ /* 0x000fe40008001208 */
[----:B------:R-:W-:-:S03]  /*7220*/  USHF.R.U32.HI UR8, URZ, UR5, UR8 ;  /* 0x000000053f087299 */ /* 0x000fc60008011608 */
[----:B------:R-:W-:Y:S01]  /*7230*/  ULDC.64 UR4, c[0x0][0x640] ;  /* 0x0001900000047ab9 */ /* 0x000fe20000000a00 */
[----:B------:R-:W-:Y:S01]  /*7240*/  USHF.R.U64 UR11, UR10, UR14, UR8 ;  /* 0x0000000e0a0b7299 */ /* 0x000fe20008001208 */
[----:B------:R-:W-:Y:S01]  /*7250*/  ISETP.NE.U32.AND P0, PT, RZ, UR4, PT ;  /* 0x00000004ff007c0c */ /* 0x000fe2000bf05070 */
[----:B------:R-:W-:Y:S02]  /*7260*/  USHF.R.U32.HI UR8, URZ, UR14, UR8 ;  /* 0x0000000e3f087299 */ /* 0x000fe40008011608 */
[----:B------:R-:W-:Y:S01]  /*7270*/  UIADD3 UR9, -UR9, URZ, URZ ;  /* 0x0000003f09097290 */ /* 0x000fe2000fffe13f */
[----:B------:R-:W-:Y:S01]  /*7280*/  ISETP.NE.AND.EX P0, PT, RZ, UR5, PT, P0 ;  /* 0x00000005ff007c0c */ /* 0x000fe2000bf05300 */
[----:B------:R-:W-:Y:S02]  /*7290*/  USHF.R.U64 UR17, UR11, UR15, UR8 ;  /* 0x0000000f0b117299 */ /* 0x000fe40008001208 */
[----:B------:R-:W-:Y:S02]  /*72a0*/  UIADD3 UR18, -UR13, URZ, URZ ;  /* 0x0000003f0d127290 */ /* 0x000fe4000fffe13f */
[----:B------:R-:W-:-:S02]  /*72b0*/  USHF.R.U32.HI UR15, URZ, UR15, UR8 ;  /* 0x0000000f3f0f7299 */ /* 0x000fc40008011608 */
[----:B------:R-:W-:Y:S01]  /*72c0*/  UIMAD UR19, UR12, UR9, UR7 ;  /* 0x000000090c1372a4 */ /* 0x000fe2000f8e0207 */
[----:B------:R-:W-:-:S05]  /*72d0*/  UMOV UR14, UR17 ;  /* 0x00000011000e7c82 */ /* 0x000fca0008000000 */
[----:B------:R-:W-:Y:S06]  /*72e0*/  @!P0 BRA `(.L_x_164) ;  /* 0x0000000000288947 */ /* 0x000fec0003800000 */
        /* <DEDUP_REMOVED lines=10> */
.L_x_164:
[----:B------:R-:W-:Y:S01]  /*7390*/  UISETP.NE.AND UP0, UPT, UR61, URZ, UPT ;  /* 0x0000003f3d00728c */ /* 0x000fe2000bf05270 */
[----:B------:R-:W-:Y:S01]  /*73a0*/  IMAD.MOV.U32 R0, RZ, RZ, 0x1 ;  /* 0x00000001ff007424 */ /* 0x000fe200078e00ff */
[----:B------:R-:W-:Y:S01]  /*73b0*/  USHF.R.U64 UR5, UR14, UR20, UR15 ;  /* 0x000000140e057299 */ /* 0x000fe2000800120f */
[----:B------:R-:W-:Y:S01]  /*73c0*/  IMAD.U32 R19, RZ, RZ, UR6 ;  /* 0x00000006ff137e24 */ /* 0x000fe2000f8e00ff */
[----:B------:R-:W-:Y:S02]  /*73d0*/  ULOP3.LUT UR4, UR11, UR49, URZ, 0xc0, !UPT ;  /* 0x000000310b047292 */ /* 0x000fe4000f8ec03f */
[----:B------:R-:W-:Y:S02]  /*73e0*/  UIADD3 UR7, -UR5, URZ, URZ ;  /* 0x0000003f05077290 */ /* 0x000fe4000fffe13f */
[----:B------:R-:W-:Y:S02]  /*73f0*/  UIMAD UR4, UR48, UR5, UR4 ;  /* 0x00000005300472a4 */ /* 0x000fe4000f8e0204 */
[----:B------:R-:W-:-:S02]  /*7400*/  ULOP3.LUT UR10, UR10, UR52, URZ, 0xc0, !UPT ;  /* 0x000000340a0a7292 */ /* 0x000fc4000f8ec03f */
[----:B------:R-:W-:Y:S02]  /*7410*/  @UP0 UIMAD UR19, UR22, UR18, UR16 ;  /* 0x00000012161302a4 */ /* 0x000fe4000f8e0210 */
[----:B------:R-:W-:Y:S01]  /*7420*/  UIMAD UR5, UR7, UR21, UR17 ;  /* 0x00000015070572a4 */ /* 0x000fe2000f8e0211 */
[----:B------:R-:W-:Y:S02]  /*7430*/  ULDC UR8, c[0x0][0x600] ;  /* 0x0001800000087ab9 */ /* 0x000fe40000000800 */
[----:B------:R-:W-:Y:S01]  /*7440*/  ULDC UR7, c[0x0][0x610] ;  /* 0x0001840000077ab9 */ /* 0x000fe20000000800 */
[----:B------:R-:W-:Y:S02]  /*7450*/  UIMAD UR5, UR5, UR8, UR10 ;  /* 0x00000008050572a4 */ /* 0x000fe4000f8e020a */
[----:B------:R-:W-:-:S04]  /*7460*/  UIMAD UR4, UR4, UR7, UR19 ;  /* 0x00000007040472a4 */ /* 0x000fc8000f8e0213 */
[----:B------:R-:W-:Y:S02]  /*7470*/  USEL UR7, UR5, UR4, !UP0 ;  /* 0x0000000405077287 */ /* 0x000fe4000c000000 */
[----:B------:R-:W-:-:S04]  /*7480*/  USEL UR4, UR4, UR5, !UP0 ;  /* 0x0000000504047287 */ /* 0x000fc8000c000000 */
[----:B------:R-:W-:Y:S02]  /*7490*/  IMAD.U32 R2, RZ, RZ, UR7 ;  /* 0x00000007ff027e24 */ /* 0x000fe4000f8e00ff */
[----:B------:R-:W-:-:S07]  /*74a0*/  IMAD.U32 R18, RZ, RZ, UR4 ;  /* 0x00000004ff127e24 */ /* 0x000fce000f8e00ff */
.L_x_162:
[----:B------:R-:W-:Y:S01]  /*74b0*/  ULEA UR5, UR39, UR41, 0x1 ;  /* 0x0000002927057291 */ /* 0x000fe2000f8e083f */
[----:B------:R-:W-:Y:S01]  /*74c0*/  LOP3.LUT P0, RZ, R0, 0xff, RZ, 0xc0, !PT ;  /* 0x000000ff00ff7812 */ /* 0x000fe2000780c0ff */
[----:B------:R-:W-:Y:S01]  /*74d0*/  ULOP3.LUT UR41, UR41, 0x1, URZ, 0xc0, !UPT ;  /* 0x0000000129297892 */ /* 0x000fe2000f8ec03f */
[----:B------:R-:W-:Y:S01]  /*74e0*/  LOP3.LUT R101, R101, 0x1, RZ, 0x3c, !PT ;  /* 0x0000000165657812 */ /* 0x000fe200078e3cff */
[----:B------:R-:W-:Y:S02]  /*74f0*/  USHF.R.U32.HI UR4, URZ, 0x1, UR5 ;  /* 0x000000013f047899 */ /* 0x000fe40008011605 */
[----:B------:R-:W-:Y:S02]  /*7500*/  UISETP.GT.U32.AND UP0, UPT, UR5, 0x1, UPT ;  /* 0x000000010500788c */ /* 0x000fe4000bf04070 */
[----:B------:R-:W-:Y:S02]  /*7510*/  ULOP3.LUT UR4, UR4, 0x1, URZ, 0xc0, !UPT ;  /* 0x0000000104047892 */ /* 0x000fe4000f8ec03f */
[----:B------:R-:W-:-:S02]  /*7520*/  UISETP.LT.U32.AND UP0, UPT, UR45, 0xff, UP0 ;  /* 0x000000ff2d00788c */ /* 0x000fc40008701070 */
[----:B------:R-:W-:Y:S02]  /*7530*/  UISETP.NE.U32.AND UP1, UPT, UR4, 0x1, UPT ;  /* 0x000000010400788c */ /* 0x000fe4000bf25070 */
[----:B------:R-:W-:Y:S02]  /*7540*/  USEL UR5, URZ, 0x1, !UP0 ;  /* 0x000000013f057887 */ /* 0x000fe4000c000000 */
[----:B------:R-:W-:-:S04]  /*7550*/  UISETP.GT.U32.AND UP1, UPT, UR45, 0xfe, !UP1 ;  /* 0x000000fe2d00788c */ /* 0x000fc8000cf24070 */
[----:B------:R-:W-:-:S04]  /*7560*/  USEL UR4, URZ, 0x1, !UP1 ;  /* 0x000000013f047887 */ /* 0x000fc8000c800000 */
[----:B------:R-:W-:Y:S01]  /*7570*/  ULOP3.LUT UR43, UR4, UR43, UR5, 0x96, !UPT ;  /* 0x0000002b042b7292 */ /* 0x000fe2000f8e9605 */
[----:B------:R-:W-:Y:S11]  /*7580*/  @P0 BRA `(.L_x_165) ;  /* 0xffffffa000b00947 */ /* 0x000ff6000383ffff */
[----:B------:R-:W-:Y:S05]  /*7590*/  EXIT ;  /* 0x000000000000794d */ /* 0x000fea0003800000 */
.L_x_16:
[----:B------:R-:W-:-:S08]  /*75a0*/  ISETP.NE.AND P0, PT, RZ, UR6, PT ;  /* 0x00000006ff007c0c */ /* 0x000fd0000bf05270 */
[----:B------:R-:W0:-:S00]  /*75b0*/  USETMAXREG.DEALLOC.CTAPOOL 0x28 ;  /* 0x00000028000079c8 */ /* 0x000e0000080e0500 */
[----:B------:R-:W-:Y:S05]  /*75c0*/  @P0 EXIT ;  /* 0x000000000000094d */ /* 0x000fea0003800000 */
[----:B0-----:R-:W-:Y:S01]  /*75d0*/  LOP3.LUT P0, RZ, R0, 0xff, RZ, 0xc0, !PT ;  /* 0x000000ff00ff7812 */ /* 0x001fe2000780c0ff */
[----:B------:R-:W-:Y:S02]  /*75e0*/  IMAD.MOV.U32 R0, RZ, RZ, 0x1 ;  /* 0x00000001ff007424 */ /* 0x000fe400078e00ff */
[----:B------:R-:W-:-:S10]  /*75f0*/  IMAD.MOV.U32 R8, RZ, RZ, RZ ;  /* 0x000000ffff087224 */ /* 0x000fd400078e00ff */
[----:B------:R-:W-:Y:S05]  /*7600*/  @!P0 BRA `(.L_x_166) ;  /* 0x0000001000048947 */ /* 0x000fea0003800000 */
[----:B------:R-:W0:Y:S01]  /*7610*/  S2UR UR5, SR_CgaCtaId ;  /* 0x00000000000579c3 */ /* 0x000e220000008800 */
[----:B------:R-:W-:Y:S01]  /*7620*/  UMOV UR8, 0x1 ;  /* 0x0000000100087882 */ /* 0x000fe20000000000 */
[----:B------:R-:W-:Y:S01]  /*7630*/  ULDC UR6, c[0x0][0x600] ;  /* 0x0001800000067ab9 */ /* 0x000fe20000000800 */
[----:B------:R-:W-:Y:S01]  /*7640*/  LOP3.LUT P0, RZ, R3, 0x1f, RZ, 0xc0, !PT ;  /* 0x0000001f03ff7812 */ /* 0x000fe2000780c0ff */
[----:B------:R-:W-:Y:S01]  /*7650*/  UIADD3 UR6, UR6, -0x1, URZ ;  /* 0xffffffff06067890 */ /* 0x000fe2000fffe03f */
[----:B------:R-:W-:Y:S01]  /*7660*/  BSSY B0, `(.L_x_166) ;  /* 0x00000fb000007945 */ /* 0x000fe20003800000 */
[----:B------:R-:W-:Y:S01]  /*7670*/  ULDC UR45, c[0x0][0x658] ;  /* 0x00019600002d7ab9 */ /* 0x000fe20000000800 */
[----:B------:R-:W-:Y:S01]  /*7680*/  UMOV UR7, 0xffffffff ;  /* 0xffffffff00077882 */ /* 0x000fe20000000000 */
[----:B------:R-:W-:Y:S01]  /*7690*/  UMOV UR29, 0x5 ;  /* 0x00000005001d7882 */ /* 0x000fe20000000000 */
[----:B------:R-:W-:Y:S01]  /*76a0*/  USHF.L.U32 UR7, UR7, UR45, URZ ;  /* 0x0000002d07077299 */ /* 0x000fe2000800063f */
[----:B------:R-:W-:Y:S01]  /*76b0*/  IMAD.U32 R10, RZ, RZ, UR6 ;  /* 0x00000006ff0a7e24 */ /* 0x000fe2000f8e00ff */
[C---:B------:R-:W-:Y:S01]  /*76c0*/  ISETP.NE.AND P3, PT, R4.reuse, RZ, PT ;  /* 0x000000ff0400720c */ /* 0x040fe20003f65270 */
[----:B------:R-:W-:Y:S01]  /*76d0*/  IMAD.MOV.U32 R9, RZ, RZ, 0x1 ;  /* 0x00000001ff097424 */ /* 0x000fe200078e00ff */
[----:B------:R-:W-:Y:S01]  /*76e0*/  ISETP.NE.OR P0, PT, R4, RZ, !P0 ;  /* 0x000000ff0400720c */ /* 0x000fe20004705670 */
[----:B------:R-:W-:Y:S01]  /*76f0*/  IMAD.MOV.U32 R0, RZ, RZ, 0x1 ;  /* 0x00000001ff007424 */ /* 0x000fe200078e00ff */
[----:B------:R-:W-:Y:S01]  /*7700*/  UIADD3 UR54, UR39, 0x1, URZ ;  /* 0x0000000127367890 */ /* 0x000fe2000fffe03f */
[----:B------:R-:W-:Y:S01]  /*7710*/  IMAD.MOV.U32 R8, RZ, RZ, RZ ;  /* 0x000000ffff087224 */ /* 0x000fe200078e00ff */
[----:B------:R-:W-:-:S02]  /*7720*/  ULOP3.LUT UR21, UR38, 0x2, URZ, 0xfc, !UPT ;  /* 0x0000000226157892 */ /* 0x000fc4000f8efc3f */
[----:B------:R-:W-:Y:S02]  /*7730*/  USHF.L.U32 UR45, UR8, UR45, URZ ;  /* 0x0000002d082d7299 */ /* 0x000fe4000800063f */
[----:B------:R-:W-:Y:S02]  /*7740*/  ULOP3.LUT UR53, URZ, UR7, URZ, 0x33, !UPT ;  /* 0x000000073f357292 */ /* 0x000fe4000f8e333f */
[----:B0-----:R-:W-:Y:S02]  /*7750*/  ULOP3.LUT UR4, UR5, 0x1, URZ, 0xc0, !UPT ;  /* 0x0000000105047892 */ /* 0x001fe4000f8ec03f */
[----:B------:R-:W-:Y:S02]  /*7760*/  USHF.R.U32.HI UR13, URZ, 0x1, UR5 ;  /* 0x000000013f0d7899 */ /* 0x000fe40008011605 */
[----:B------:R-:W-:Y:S02]  /*7770*/  USHF.L.U32 UR55, UR5, 0x6, URZ ;  /* 0x0000000605377899 */ /* 0x000fe4000800063f */
[----:B------:R-:W-:-:S02]  /*7780*/  USHF.L.U32 UR22, UR5, 0xb, URZ ;  /* 0x0000000b05167899 */ /* 0x000fc4000800063f */
[----:B------:R-:W-:Y:S02]  /*7790*/  ULOP3.LUT UR5, UR5, 0xfffffffe, URZ, 0xc0, !UPT ;  /* 0xfffffffe05057892 */ /* 0x000fe4000f8ec03f */
[----:B------:R-:W-:Y:S02]  /*77a0*/  UISETP.GT.U32.AND UP0, UPT, UR4, 0xffff, UPT ;  /* 0x0000ffff0400788c */ /* 0x000fe4000bf04070 */
[----:B------:R-:W-:Y:S02]  /*77b0*/  USHF.L.U32 UR23, UR8, UR5, URZ ;  /* 0x0000000508177299 */ /* 0x000fe4000800063f */
[----:B------:R-:W-:Y:S02]  /*77c0*/  ULOP3.LUT UR5, UR5, 0x1, URZ, 0xfc, !UPT ;  /* 0x0000000105057892 */ /* 0x000fe4000f8efc3f */
[----:B------:R-:W-:Y:S02]  /*77d0*/  USEL UR4, UR4, 0xffff, !UP0 ;  /* 0x0000ffff04047887 */ /* 0x000fe4000c000000 */
[----:B------:R-:W-:-:S02]  /*77e0*/  USHF.L.U32 UR5, UR8, UR5, URZ ;  /* 0x0000000508057299 */ /* 0x000fc4000800063f */
[----:B------:R-:W-:Y:S02]  /*77f0*/  ULOP3.LUT UR4, UR4, 0xffff, URZ, 0xc0, !UPT ;  /* 0x0000ffff04047892 */ /* 0x000fe4000f8ec03f */
[----:B------:R-:W-:Y:S02]  /*7800*/  ULOP3.LUT UR23, UR23, UR5, URZ, 0xfc, !UPT ;  /* 0x0000000517177292 */ /* 0x000fe4000f8efc3f */
[----:B------:R-:W-:Y:S02]  /*7810*/  USHF.L.U32 UR29, UR29, UR4, URZ ;  /* 0x000000041d1d7299 */ /* 0x000fe4000800063f */
[----:B------:R-:W-:Y:S02]  /*7820*/  ULOP3.LUT UR55, UR55, 0x40, URZ, 0xc0, !UPT ;  /* 0x0000004037377892 */ /* 0x000fe4000f8ec03f */
[----:B------:R-:W-:Y:S01]  /*7830*/  ULOP3.LUT UR22, UR22, 0x800, URZ, 0xc0, !UPT ;  /* 0x0000080016167892 */ /* 0x000fe2000f8ec03f */
[----:B------:R-:W-:-:S11]  /*7840*/  ULDC.64 UR4, c[0x0][0x198] ;  /* 0x0000660000047ab9 */ /* 0x000fd60000000a00 */
.L_x_178:
[----:B------:R-:W-:-:S03]  /*7850*/  UMOV UR6, 0xffffffff ;  /* 0xffffffff00067882 */ /* 0x000fc60000000000 */
[----:B------:R-:W-:Y:S05]  /*7860*/  BRA.DIV UR6, `(.L_x_167) ;  /* 0x00000012063c7947 */ /* 0x000fea000b800000 */
[----:B------:R-:W-:-:S13]  /*7870*/  ELECT P6, URZ, PT ;  /* 0x00000000003f782f */ /* 0x000fda00038c0000 */
.L_x_189:
[----:B------:R-:W0:Y:S01]  /*7880*/  LDC R3, c[0x0][0x28c] ;  /* 0x0000a300ff037b82 */ /* 0x000e220000000800 */
[----:B------:R-:W-:Y:S01]  /*7890*/  BSSY B1, `(.L_x_168) ;  /* 0x000005f000017945 */ /* 0x000fe20003800000 */
[----:B0-----:R-:W-:-:S13]  /*78a0*/  ISETP.LT.OR P6, PT, R3, 0x1, !P6 ;  /* 0x000000010300780c */ /* 0x001fda00077c1670 */
[----:B------:R-:W-:Y:S05]  /*78b0*/  @P6 BRA `(.L_x_169) ;  /* 0x0000000400706947 */ /* 0x000fea0003800000 */
[----:B------:R-:W-:Y:S01]  /*78c0*/  LEA R18, R18, UR13, 0x1 ;  /* 0x0000000d12127c11 */ /* 0x000fe2000f8e08ff */
[----:B------:R-:W-:Y:S01]  /*78d0*/  IMAD.MOV.U32 R11, RZ, RZ, RZ ;  /* 0x000000ffff0b7224 */ /* 0x000fe200078e00ff */
[----:B------:R-:W-:Y:S01]  /*78e0*/  LEA R6, R2, UR55, 0x7 ;  /* 0x0000003702067c11 */ /* 0x000fe2000f8e38ff */
[----:B------:R-:W-:Y:S02]  /*78f0*/  IMAD.U32 R13, RZ, RZ, UR54 ;  /* 0x00000036ff0d7e24 */ /* 0x000fe4000f8e00ff */
[----:B------:R-:W-:Y:S02]  /*7900*/  IMAD.MOV.U32 R2, RZ, RZ, R0 ;  /* 0x000000ffff027224 */ /* 0x000fe400078e0000 */
[----:B------:R-:W-:Y:S02]  /*7910*/  IMAD.MOV.U32 R3, RZ, RZ, R8 ;  /* 0x000000ffff037224 */ /* 0x000fe400078e0008 */
[----:B------:R-:W-:-:S07]  /*7920*/  IMAD.SHL.U32 R18, R18, 0x20, RZ ;  /* 0x0000002012127824 */ /* 0x000fce00078e00ff */
.L_x_173:
[----:B------:R-:W0:Y:S01]  /*7930*/  S2R R5, SR_CgaCtaId ;  /* 0x0000000000057919 */ /* 0x000e220000008800 */
[----:B------:R-:W-:-:S04]  /*7940*/  MOV R4, 0x400 ;  /* 0x0000040000047802 */ /* 0x000fc80000000f00 */
[----:B0-----:R-:W-:Y:S02]  /*7950*/  LEA R12, R5, R4, 0x18 ;  /* 0x00000004050c7211 */ /* 0x001fe400078ec0ff */
[----:B------:R-:W-:Y:S01]  /*7960*/  SHF.L.U32 R4, R2, 0x1f, RZ ;  /* 0x0000001f02047819 */ /* 0x000fe200000006ff */
[----:B------:R-:W0:Y:S02]  /*7970*/  @!P3 LDC R5, c[0x0][0x500] ;  /* 0x00014000ff05bb82 */ /* 0x000e240000000800 */
[----:B------:R-:W-:-:S04]  /*7980*/  IMAD R7, R3, 0x8, R12 ;  /* 0x0000000803077824 */ /* 0x000fc800078e020c */
[----:B------:R-:W1:Y:S02]  /*7990*/  SYNCS.PHASECHK.TRANS64.TRYWAIT P1, [R7+URZ+0x10], R4 ;  /* 0x00001004070075a7 */ /* 0x000e64000802017f */
[----:B-1----:R-:W-:Y:S05]  /*79a0*/  @!P1 BRA `(.L_x_170) ;  /* 0x00000010000c9947 */ /* 0x002fea0003800000 */
.L_x_190:
[----:B------:R-:W-:Y:S01]  /*79b0*/  UPRMT UR6, UR21, 0x9910, URZ ;  /* 0x0000991015067896 */ /* 0x000fe2000800003f */
[----:B0-----:R0:W-:Y:S03]  /*79c0*/  @!P3 SYNCS.ARRIVE.TRANS64 RZ, [R7+URZ], R5 ;  /* 0x0000000507ffb9a7 */ /* 0x0011e6000800003f */
[----:B------:R-:W-:-:S06]  /*79d0*/  UISETP.NE.AND UP0, UPT, UR6, 0x2, UPT ;  /* 0x000000020600788c */ /* 0x000fcc000bf05270 */
[----:B------:R-:W-:-:S13]  /*79e0*/  PLOP3.LUT P1, PT, PT, PT, UP0, 0x80, 0x0 ;  /* 0x000000000000781c */ /* 0x000fda0003f2f008 */
[----:B0-----:R-:W-:Y:S05]  /*79f0*/  @P1 BRA `(.L_x_171) ;  /* 0x0000000000041947 */ /* 0x001fea0003800000 */
[----:B------:R-:W-:Y:S01]  /*7a00*/  BPT.TRAP 0x1 ;  /* 0x000000040000795c */ /* 0x000fe20000300000 */
.L_x_171:
[----:B------:R-:W-:Y:S05]  /*7a10*/  @P0 BRA `(.L_x_172) ;  /* 0x0000000000040947 */ /* 0x000fea0003800000 */
[----:B------:R-:W-:Y:S01]  /*7a20*/  BPT.TRAP 0x1 ;  /* 0x000000040000795c */ /* 0x000fe20000300000 */
.L_x_172:
[C---:B-1----:R-:W-:Y:S01]  /*7a30*/  LEA R4, R3.reuse, UR13, 0x3 ;  /* 0x0000000d03047c11 */ /* 0x042fe2000f8e18ff */
[----:B------:R-:W-:Y:S01]  /*7a40*/  UIADD3 UR30, UP0, UR4, 0xf0, URZ ;  /* 0x000000f0041e7890 */ /* 0x000fe2000ff1e03f */
[----:B------:R-:W-:Y:S01]  /*7a50*/  LEA R5, R3, UR22, 0xe ;  /* 0x0000001603057c11 */ /* 0x000fe2000f8e70ff */
[----:B------:R-:W-:Y:S01]  /*7a60*/  UIADD3 UR14, UP1, UR4, 0x1f0, URZ ;  /* 0x000001f0040e7890 */ /* 0x000fe2000ff3e03f */
[----:B------:R-:W-:Y:S01]  /*7a70*/  R2UR UR58, R11 ;  /* 0x000000000b3a72ca */ /* 0x000fe200000e0000 */
[----:B------:R-:W-:Y:S01]  /*7a80*/  IMAD.SHL.U32 R4, R4, 0x400, RZ ;  /* 0x0000040004047824 */ /* 0x000fe200078e00ff */
[----:B------:R-:W-:Y:S01]  /*7a90*/  R2UR UR57, R7 ;  /* 0x00000000073972ca */ /* 0x000fe200000e0000 */
[--C-:B------:R-:W-:Y:S01]  /*7aa0*/  IMAD R5, R5, 0x4, R12.reuse ;  /* 0x0000000405057824 */ /* 0x100fe200078e020c */
[----:B------:R-:W-:Y:S01]  /*7ab0*/  R2UR UR59, R18 ;  /* 0x00000000123b72ca */ /* 0x000fe200000e0000 */
[----:B------:R-:W-:Y:S01]  /*7ac0*/  IMAD R4, R4, 0x4, R12 ;  /* 0x0000000404047824 */ /* 0x000fe200078e020c */
[----:B------:R-:W-:Y:S01]  /*7ad0*/  R2UR UR60, R19 ;  /* 0x00000000133c72ca */ /* 0x000fe200000e0000 */
[----:B------:R-:W-:Y:S01]  /*7ae0*/  UIADD3.X UR31, URZ, UR5, URZ, UP0, !UPT ;  /* 0x000000053f1f7290 */ /* 0x000fe200087fe43f */
[----:B------:R-:W-:Y:S01]  /*7af0*/  R2UR UR18, R5 ;  /* 0x00000000051272ca */ /* 0x000fe200000e0000 */
[----:B------:R-:W-:Y:S01]  /*7b00*/  UPRMT UR19, URZ, 0x5410, UR29 ;  /* 0x000054103f137896 */ /* 0x000fe2000800001d */
[----:B------:R-:W-:Y:S01]  /*7b10*/  R2UR UR32, R4 ;  /* 0x00000000042072ca */ /* 0x000fe200000e0000 */
[----:B------:R-:W-:Y:S01]  /*7b20*/  UIADD3.X UR15, URZ, UR5, URZ, UP1, !UPT ;  /* 0x000000053f0f7290 */ /* 0x000fe20008ffe43f */
[----:B------:R-:W-:Y:S01]  /*7b30*/  R2UR UR27, R6 ;  /* 0x00000000061b72ca */ /* 0x000fe200000e0000 */
[----:B------:R-:W-:Y:S01]  /*7b40*/  UIADD3 UR50, UR58, 0x20, URZ ;  /* 0x000000203a327890 */ /* 0x000fe2000fffe03f */
[----:B------:R-:W-:Y:S01]  /*7b50*/  VIADD R13, R13, 0xffffffff ;  /* 0xffffffff0d0d7836 */ /* 0x000fe20000000000 */
[----:B------:R-:W-:Y:S01]  /*7b60*/  UIADD3 UR42, UR58, 0x40, URZ ;  /* 0x000000403a2a7890 */ /* 0x000fe2000fffe03f */
[----:B------:R-:W-:Y:S01]  /*7b70*/  VIADD R3, R3, 0x1 ;  /* 0x0000000103037836 */ /* 0x000fe20000000000 */
[----:B------:R-:W-:Y:S01]  /*7b80*/  UIADD3 UR34, UR58, 0x60, URZ ;  /* 0x000000603a227890 */ /* 0x000fe2000fffe03f */
[----:B------:R-:W-:Y:S01]  /*7b90*/  VIADD R11, R11, 0x80 ;  /* 0x000000800b0b7836 */ /* 0x000fe20000000000 */
[----:B------:R-:W-:Y:S01]  /*7ba0*/  UPRMT UR37, URZ, 0x5410, UR23 ;  /* 0x000054103f257896 */ /* 0x000fe20008000017 */
[----:B------:R-:W-:Y:S01]  /*7bb0*/  ISETP.GT.AND P2, PT, R13, 0x1, PT ;  /* 0x000000010d00780c */ /* 0x000fe20003f44270 */
[----:B------:R-:W-:Y:S01]  /*7bc0*/  UIADD3 UR24, UR18, 0x10100, URZ ;  /* 0x0001010012187890 */ /* 0x000fe2000fffe03f */
[----:B------:R-:W-:Y:S01]  /*7bd0*/  ISETP.NE.AND P1, PT, R3, 0x2, PT ;  /* 0x000000020300780c */ /* 0x000fe20003f25270 */
[----:B------:R-:W-:-:S02]  /*7be0*/  UIADD3 UR56, UR32, 0x100, URZ ;  /* 0x0000010020387890 */ /* 0x000fc4000fffe03f */
[----:B------:R-:W-:Y:S01]  /*7bf0*/  UIADD3 UR48, UR32, 0x2100, URZ ;  /* 0x0000210020307890 */ /* 0x000fe2000fffe03f */
[----:B------:R-:W-:Y:S01]  /*7c00*/  SEL R5, RZ, 0x1, P1 ;  /* 0x00000001ff057807 */ /* 0x000fe20000800000 */
[----:B------:R-:W-:Y:S01]  /*7c10*/  UIADD3 UR40, UR32, 0x4100, URZ ;  /* 0x0000410020287890 */ /* 0x000fe2000fffe03f */
[----:B------:R-:W-:Y:S01]  /*7c20*/  SEL R3, R3, RZ, P1 ;  /* 0x000000ff03037207 */ /* 0x000fe20000800000 */
[----:B------:R-:W-:Y:S01]  /*7c30*/  UIADD3 UR32, UR32, 0x6100, URZ ;  /* 0x0000610020207890 */ /* 0x000fe2000fffe03f */
[----:B------:R-:W-:Y:S01]  /*7c40*/  LOP3.LUT R2, R2, R5, RZ, 0x3c, !PT ;  /* 0x0000000502027212 */ /* 0x000fe200078e3cff */
[----:B------:R-:W-:Y:S01]  /*7c50*/  UIADD3 UR8, UR18, 0x14100, URZ ;  /* 0x0001410012087890 */ /* 0x000fe2000fffe03f */
[----:B------:R-:W-:Y:S01]  /*7c60*/  UMOV UR6, 0x0 ;  /* 0x0000000000067882 */ /* 0x000fe20000000000 */
[----:B------:R-:W-:Y:S01]  /*7c70*/  UMOV UR7, 0x10000000 ;  /* 0x1000000000077882 */ /* 0x000fe20000000000 */
[----:B------:R-:W-:Y:S01]  /*7c80*/  UMOV UR49, UR57 ;  /* 0x0000003900317c82 */ /* 0x000fe20008000000 */
[----:B------:R-:W-:Y:S01]  /*7c90*/  UMOV UR51, UR59 ;  /* 0x0000003b00337c82 */ /* 0x000fe20008000000 */
[----:B------:R-:W-:Y:S01]  /*7ca0*/  UMOV UR52, UR60 ;  /* 0x0000003c00347c82 */ /* 0x000fe20008000000 */
[----:B------:R-:W-:Y:S01]  /*7cb0*/  UMOV UR41, UR57 ;  /* 0x0000003900297c82 */ /* 0x000fe20008000000 */
[----:B------:R-:W-:Y:S01]  /*7cc0*/  UMOV UR43, UR59 ;  /* 0x0000003b002b7c82 */ /* 0x000fe20008000000 */
[----:B------:R-:W-:Y:S01]  /*7cd0*/  UMOV UR44, UR60 ;  /* 0x0000003c002c7c82 */ /* 0x000fe20008000000 */
[----:B------:R-:W-:Y:S01]  /*7ce0*/  UTMALDG.3D.MULTICAST [UR56], [UR30], UR19, desc[UR6] ;  /* 0x000006381e0073b4 */ /* 0x000fe20008011813 */
[----:B------:R-:W-:Y:S01]  /*7cf0*/  UMOV UR33, UR57 ;  /* 0x0000003900217c82 */ /* 0x000fe20008000000 */
        /* <DEDUP_REMOVED lines=10> */
[----:B------:R-:W-:Y:S01]  /*7da0*/  UIADD3 UR16, UR18, 0x18100, URZ ;  /* 0x0001810012107890 */ /* 0x000fe2000fffe03f */
[----:B------:R-:W-:Y:S01]  /*7db0*/  UMOV UR17, UR57 ;  /* 0x0000003900117c82 */ /* 0x000fe20008000000 */
[----:B------:R-:W-:Y:S01]  /*7dc0*/  UMOV UR20, UR60 ;  /* 0x0000003c00147c82 */ /* 0x000fe20008000000 */
[----:B------:R-:W-:Y:S01]  /*7dd0*/  UTMALDG.3D.MULTICAST [UR40], [UR30], UR19, desc[UR6] ;  /* 0x000006281e0073b4 */ /* 0x000fe20008011813 */
[----:B------:R0:W-:Y:S01]  /*7de0*/  UTMALDG.3D.MULTICAST [UR32], [UR30], UR19, desc[UR6] ;  /* 0x000006201e0073b4 */ /* 0x0001e20008011813 */
[----:B------:R-:W-:Y:S01]  /*7df0*/  UTMALDG.3D.MULTICAST [UR24], [UR14], UR37, desc[UR6] ;  /* 0x000006180e0073b4 */ /* 0x000fe20008011825 */
[----:B------:R1:W-:Y:S01]  /*7e00*/  UTMALDG.3D.MULTICAST [UR8], [UR14], UR37, desc[UR6] ;  /* 0x000006080e0073b4 */ /* 0x0003e20008011825 */
[----:B0-----:R-:W-:Y:S01]  /*7e10*/  UMOV UR19, UR27 ;  /* 0x0000001b00137c82 */ /* 0x001fe20008000000 */
[----:B-1----:R-:W-:Y:S01]  /*7e20*/  UIADD3 UR8, UR18, 0x1c100, URZ ;  /* 0x0001c10012087890 */ /* 0x002fe2000fffe03f */
[----:B------:R-:W-:-:S02]  /*7e30*/  UMOV UR10, UR34 ;  /* 0x00000022000a7c82 */ /* 0x000fc40008000000 */
[----:B------:R-:W-:Y:S02]  /*7e40*/  UMOV UR18, UR42 ;  /* 0x0000002a00127c82 */ /* 0x000fe40008000000 */
[----:B------:R0:W-:Y:S04]  /*7e50*/  UTMALDG.3D.MULTICAST [UR16], [UR14], UR37, desc[UR6] ;  /* 0x000006100e0073b4 */ /* 0x0001e80008011825 */
[----:B------:R0:W-:Y:S02]  /*7e60*/  UTMALDG.3D.MULTICAST [UR8], [UR14], UR37, desc[UR6] ;  /* 0x000006080e0073b4 */ /* 0x0001e40008011825 */
[----:B0-----:R-:W-:Y:S05]  /*7e70*/  @P2 BRA `(.L_x_173) ;  /* 0xfffffff800ac2947 */ /* 0x001fea000383ffff */
.L_x_169:
[----:B------:R-:W-:Y:S05]  /*7e80*/  BSYNC B1 ;  /* 0x0000000000017941 */ /* 0x000fea0003800000 */
.L_x_168:
[----:B------:R-:W-:Y:S01]  /*7e90*/  LOP3.LUT P4, RZ, R9, 0xff, RZ, 0xc0, !PT ;  /* 0x000000ff09ff7812 */ /* 0x000fe2000788c0ff */
[----:B------:R-:W-:Y:S01]  /*7ea0*/  VIADD R8, R8, UR39 ;  /* 0x0000002708087c36 */ /* 0x000fe20008000000 */
[----:B------:R-:W-:Y:S01]  /*7eb0*/  R2UR UR8, R22 ;  /* 0x00000000160872ca */ /* 0x000fe200000e0000 */
[----:B------:R-:W-:Y:S01]  /*7ec0*/  ULDC.64 UR6, c[0x0][0x650] ;  /* 0x0001940000067ab9 */ /* 0x000fe20000000a00 */
[----:B------:R-:W-:Y:S01]  /*7ed0*/  BSSY B1, `(.L_x_174) ;  /* 0x0000071000017945 */ /* 0x000fe20003800000 */
[----:B------:R-:W-:Y:S01]  /*7ee0*/  IMAD.MOV.U32 R18, RZ, RZ, -0x1 ;  /* 0xffffffffff127424 */ /* 0x000fe200078e00ff */
[C---:B------:R-:W-:Y:S01]  /*7ef0*/  ISETP.GT.U32.AND P1, PT, R8.reuse, 0x1, PT ;  /* 0x000000010800780c */ /* 0x040fe20003f24070 */
[----:B------:R-:W-:Y:S01]  /*7f00*/  IMAD.MOV.U32 R19, RZ, RZ, -0x1 ;  /* 0xffffffffff137424 */ /* 0x000fe200078e00ff */
[----:B------:R-:W-:Y:S02]  /*7f10*/  SHF.R.U32.HI R2, RZ, 0x1, R8 ;  /* 0x00000001ff027819 */ /* 0x000fe40000011608 */
[----:B------:R-:W-:-:S02]  /*7f20*/  LOP3.LUT R8, R8, 0x1, RZ, 0xc0, !PT ;  /* 0x0000000108087812 */ /* 0x000fc400078ec0ff */
[----:B------:R-:W-:Y:S01]  /*7f30*/  LOP3.LUT R2, R2, 0x1, RZ, 0xc0, !PT ;  /* 0x0000000102027812 */ /* 0x000fe200078ec0ff */
[----:B------:R-:W0:Y:S01]  /*7f40*/  @P4 S2R R4, SR_CgaCtaId ;  /* 0x0000000000044919 */ /* 0x000e220000008800 */
[----:B------:R-:W-:Y:S02]  /*7f50*/  @P4 MOV R3, 0x400 ;  /* 0x0000040000034802 */ /* 0x000fe40000000f00 */
[----:B------:R-:W-:Y:S02]  /*7f60*/  ISETP.NE.U32.AND P2, PT, R2, 0x1, PT ;  /* 0x000000010200780c */ /* 0x000fe40003f45070 */
[----:B------:R-:W-:Y:S02]  /*7f70*/  PRMT R9, RZ, 0x7610, R9 ;  /* 0x00007610ff097816 */ /* 0x000fe40000000009 */
[----:B0-----:R-:W-:Y:S01]  /*7f80*/  @P4 LEA R3, R4, R3, 0x18 ;  /* 0x0000000304034211 */ /* 0x001fe200078ec0ff */
[----:B------:R-:W-:-:S03]  /*7f90*/  IMAD.U32 R4, RZ, RZ, UR39 ;  /* 0x00000027ff047e24 */ /* 0x000fc6000f8e00ff */
[----:B------:R0:W-:Y:S01]  /*7fa0*/  @P4 SYNCS.ARRIVE.TRANS64.A1T0 RZ, [R3+URZ+0x58], RZ ;  /* 0x000058ff03ff49a7 */ /* 0x0001e2000810003f */
[----:B------:R-:W-:Y:S02]  /*7fb0*/  IADD3 R16, P4, R16, UR46, RZ ;  /* 0x0000002e10107c10 */ /* 0x000fe4000ff9e0ff */
[----:B------:R-:W-:Y:S02]  /*7fc0*/  ISETP.LT.U32.AND P1, PT, R4, 0x2, P1 ;  /* 0x000000020400780c */ /* 0x000fe40000f21070 */
[----:B------:R-:W-:Y:S02]  /*7fd0*/  IADD3.X R17, R17, UR8, RZ, P4, !PT ;  /* 0x0000000811117c10 */ /* 0x000fe4000a7fe4ff */
[----:B------:R-:W-:Y:S02]  /*7fe0*/  ISETP.GE.U32.AND P4, PT, R16, UR6, PT ;  /* 0x0000000610007c0c */ /* 0x000fe4000bf86070 */
[----:B0-----:R-:W-:Y:S02]  /*7ff0*/  SEL R3, RZ, 0x1, !P1 ;  /* 0x00000001ff037807 */ /* 0x001fe40004800000 */
[----:B------:R-:W-:-:S02]  /*8000*/  ISETP.GE.U32.AND.EX P1, PT, R17, UR7, PT, P4 ;  /* 0x0000000711007c0c */ /* 0x000fc4000bf26140 */
[----:B------:R-:W-:-:S04]  /*8010*/  ISETP.GT.U32.AND P2, PT, R4, 0x1, !P2 ;  /* 0x000000010400780c */ /* 0x000fc80005744070 */
[----:B------:R-:W-:-:S04]  /*8020*/  SEL R2, RZ, 0x1, !P2 ;  /* 0x00000001ff027807 */ /* 0x000fc80005000000 */
[--C-:B------:R-:W-:Y:S01]  /*8030*/  LOP3.LUT R0, R2, R0, R3.reuse, 0x96, !PT ;  /* 0x0000000002007212 */ /* 0x100fe200078e9603 */
[----:B------:R-:W-:Y:S01]  /*8040*/  IMAD.MOV.U32 R2, RZ, RZ, -0x1 ;  /* 0xffffffffff027424 */ /* 0x000fe200078e00ff */
[----:B------:R-:W-:Y:S01]  /*8050*/  PRMT R3, RZ, 0x7610, R3 ;  /* 0x00007610ff037816 */ /* 0x000fe20000000003 */
[----:B------:R-:W-:Y:S06]  /*8060*/  @P1 BRA `(.L_x_175) ;  /* 0x00000004005c1947 */ /* 0x000fec0003800000 */
[----:B------:R-:W0:Y:S01]  /*8070*/  S2UR UR6, SR_CTAID.X ;  /* 0x00000000000679c3 */ /* 0x000e220000002500 */
[----:B------:R-:W-:Y:S01]  /*8080*/  ULDC.64 UR8, c[0x0][0x628] ;  /* 0x00018a0000087ab9 */ /* 0x000fe20000000a00 */
[----:B------:R-:W-:Y:S01]  /*8090*/  ULDC UR7, c[0x0][0x150] ;  /* 0x0000540000077ab9 */ /* 0x000fe20000000800 */
[----:B------:R-:W-:Y:S01]  /*80a0*/  ISETP.NE.U32.AND P1, PT, RZ, UR8, PT ;  /* 0x00000008ff007c0c */ /* 0x000fe2000bf25070 */
[----:B------:R-:W-:Y:S01]  /*80b0*/  ULDC UR10, c[0x0][0x630] ;  /* 0x00018c00000a7ab9 */ /* 0x000fe20000000800 */
[----:B------:R-:W-:Y:S01]  /*80c0*/  ULDC UR12, c[0x0][0x154] ;  /* 0x00005500000c7ab9 */ /* 0x000fe20000000800 */
[----:B------:R-:W-:Y:S01]  /*80d0*/  IMAD.MOV.U32 R2, RZ, RZ, R16 ;  /* 0x000000ffff027224 */ /* 0x000fe200078e0010 */
[----:B------:R-:W-:Y:S01]  /*80e0*/  ISETP.NE.AND.EX P1, PT, RZ, UR9, PT, P1 ;  /* 0x00000009ff007c0c */ /* 0x000fe2000bf25310 */
[----:B------:R-:W1:Y:S01]  /*80f0*/  S2UR UR11, SR_CTAID.Y ;  /* 0x00000000000b79c3 */ /* 0x000e620000002600 */
[----:B0-----:R-:W-:-:S05]  /*8100*/  I2FP.F32.U32 R3, UR6 ;  /* 0x0000000600037c45 */ /* 0x001fca0008201000 */
[----:B------:R-:W-:Y:S01]  /*8110*/  FMUL R12, R3, UR7 ;  /* 0x00000007030c7c20 */ /* 0x000fe20008400000 */
[----:B------:R-:W-:-:S05]  /*8120*/  IMAD.MOV.U32 R3, RZ, RZ, R17 ;  /* 0x000000ffff037224 */ /* 0x000fca00078e0011 */
[----:B------:R-:W-:Y:S05]  /*8130*/  @!P1 BRA `(.L_x_176) ;  /* 0x0000000000289947 */ /* 0x000fea0003800000 */
[----:B------:R-:W-:Y:S02]  /*8140*/  ULDC UR7, c[0x0][0x634] ;  /* 0x00018d0000077ab9 */ /* 0x000fe40000000800 */
[----:B------:R-:W-:-:S05]  /*8150*/  IADD3 R7, P1, R16, UR7, RZ ;  /* 0x0000000710077c10 */ /* 0x000fca000ff3e0ff */
[----:B------:R-:W-:-:S04]  /*8160*/  IMAD.X R11, RZ, RZ, R17, P1 ;  /* 0x000000ffff0b7224 */ /* 0x000fc800008e0611 */
[----:B------:R-:W-:-:S04]  /*8170*/  IMAD.WIDE.U32 R4, R11, UR8, RZ ;  /* 0x000000080b047c25 */ /* 0x000fc8000f8e00ff */
[----:B------:R-:W-:-:S04]  /*8180*/  IMAD.WIDE.U32 R4, P1, R7, UR9, R4 ;  /* 0x0000000907047c25 */ /* 0x000fc8000f820004 */
[----:B------:R-:W-:-:S04]  /*8190*/  IMAD.WIDE.U32 R6, R7, UR8, RZ ;  /* 0x0000000807067c25 */ /* 0x000fc8000f8e00ff */
[----:B------:R-:W-:Y:S01]  /*81a0*/  IMAD.X R3, RZ, RZ, RZ, P1 ;  /* 0x000000ffff037224 */ /* 0x000fe200008e06ff */
[----:B------:R-:W-:Y:S01]  /*81b0*/  IADD3 RZ, P1, R7, R4, RZ ;  /* 0x0000000407ff7210 */ /* 0x000fe20007f3e0ff */
[----:B------:R-:W-:-:S04]  /*81c0*/  IMAD.MOV.U32 R2, RZ, RZ, R5 ;  /* 0x000000ffff027224 */ /* 0x000fc800078e0005 */
[----:B------:R-:W-:-:S08]  /*81d0*/  IMAD.WIDE.U32.X R2, R11, UR9, R2, P1 ;  /* 0x000000090b027c25 */ /* 0x000fd000088e0402 */
.L_x_176:
[--C-:B------:R-:W-:Y:S01]  /*81e0*/  SHF.R.U64 R19, R2, UR10, R3.reuse ;  /* 0x0000000a02137c19 */ /* 0x100fe20008001203 */
[----:B------:R-:W0:Y:S01]  /*81f0*/  F2I.U32.TRUNC.NTZ R12, R12 ;  /* 0x0000000c000c7305 */ /* 0x000e22000020f000 */
[----:B------:R-:W-:Y:S01]  /*8200*/  SHF.R.U32.HI R2, RZ, UR10, R3 ;  /* 0x0000000aff027c19 */ /* 0x000fe20008011603 */
[----:B------:R-:W-:Y:S01]  /*8210*/  ULDC.64 UR8, c[0x0][0x620] ;  /* 0x0001880000087ab9 */ /* 0x000fe20000000a00 */
[----:B------:R-:W-:Y:S01]  /*8220*/  IADD3 R5, P1, RZ, -R19, RZ ;  /* 0x80000013ff057210 */ /* 0x000fe20007f3e0ff */
[----:B------:R-:W-:Y:S01]  /*8230*/  ULDC.64 UR14, c[0x0][0x640] ;  /* 0x00019000000e7ab9 */ /* 0x000fe20000000a00 */
[----:B-1----:R-:W-:Y:S01]  /*8240*/  I2FP.F32.U32 R4, UR11 ;  /* 0x0000000b00047c45 */ /* 0x002fe20008201000 */
[----:B------:R-:W1:Y:S01]  /*8250*/  LDC R11, c[0x0][0x610] ;  /* 0x00018400ff0b7b82 */ /* 0x000e620000000800 */
[----:B------:R-:W-:Y:S01]  /*8260*/  ULDC UR10, c[0x0][0x658] ;  /* 0x00019600000a7ab9 */ /* 0x000fe20000000800 */
[----:B------:R-:W-:Y:S01]  /*8270*/  IMAD.X R2, RZ, RZ, ~R2, P1 ;  /* 0x000000ffff027224 */ /* 0x000fe200008e0e02 */
[----:B------:R-:W-:Y:S01]  /*8280*/  ISETP.NE.U32.AND P1, PT, RZ, UR14, PT ;  /* 0x0000000eff007c0c */ /* 0x000fe2000bf25070 */
[----:B------:R-:W-:Y:S01]  /*8290*/  FMUL R6, R4, UR12 ;  /* 0x0000000c04067c20 */ /* 0x000fe20008400000 */
[----:B------:R-:W-:Y:S01]  /*82a0*/  ULDC UR12, c[0x0][0x648] ;  /* 0x00019200000c7ab9 */ /* 0x000fe20000000800 */
[----:B------:R-:W-:Y:S01]  /*82b0*/  IMAD R4, R2, UR8, RZ ;  /* 0x0000000802047c24 */ /* 0x000fe2000f8e02ff */
[----:B------:R-:W-:Y:S01]  /*82c0*/  ISETP.NE.AND.EX P1, PT, RZ, UR15, PT, P1 ;  /* 0x0000000fff007c0c */ /* 0x000fe2000bf25310 */
[C---:B------:R-:W-:Y:S01]  /*82d0*/  IMAD.WIDE.U32 R2, R5.reuse, UR8, R16 ;  /* 0x0000000805027c25 */ /* 0x040fe2000f8e0010 */
[----:B0-----:R-:W-:Y:S01]  /*82e0*/  R2UR UR7, R12 ;  /* 0x000000000c0772ca */ /* 0x001fe200000e0000 */
[----:B------:R-:W0:Y:S01]  /*82f0*/  F2I.U32.TRUNC.NTZ R6, R6 ;  /* 0x0000000600067305 */ /* 0x000e22000020f000 */
[----:B------:R-:W-:Y:S01]  /*8300*/  ULDC UR8, c[0x0][0x618] ;  /* 0x0001860000087ab9 */ /* 0x000fe20000000800 */
[----:B------:R-:W-:-:S04]  /*8310*/  IMAD R5, R5, UR9, R4 ;  /* 0x0000000905057c24 */ /* 0x000fc8000f8e0204 */
[----:B------:R-:W-:-:S05]  /*8320*/  IMAD.IADD R3, R3, 0x1, R5 ;  /* 0x0000000103037824 */ /* 0x000fca00078e0205 */
[--C-:B------:R-:W-:Y:S02]  /*8330*/  SHF.R.U64 R12, R2, UR8, R3.reuse ;  /* 0x00000008020c7c19 */ /* 0x100fe40008001203 */
[----:B------:R-:W-:Y:S01]  /*8340*/  SHF.R.U32.HI R3, RZ, UR8, R3 ;  /* 0x00000008ff037c19 */ /* 0x000fe20008011603 */
[----:B------:R-:W-:Y:S01]  /*8350*/  ULDC UR8, c[0x0][0x608] ;  /* 0x0001820000087ab9 */ /* 0x000fe20000000800 */
[----:B0-----:R-:W-:Y:S02]  /*8360*/  R2UR UR9, R6 ;  /* 0x00000000060972ca */ /* 0x001fe400000e0000 */
[--C-:B------:R-:W-:Y:S02]  /*8370*/  SHF.R.U64 R14, R12, UR8, R3.reuse ;  /* 0x000000080c0e7c19 */ /* 0x100fe40008001203 */
[----:B------:R-:W-:Y:S01]  /*8380*/  SHF.R.U32.HI R3, RZ, UR8, R3 ;  /* 0x00000008ff037c19 */ /* 0x000fe20008011603 */
[----:B------:R-:W-:-:S03]  /*8390*/  UIADD3 UR8, -UR7, URZ, URZ ;  /* 0x0000003f07087290 */ /* 0x000fc6000fffe13f */
[--C-:B------:R-:W-:Y:S01]  /*83a0*/  SHF.R.U64 R18, R14, UR10, R3.reuse ;  /* 0x0000000a0e127c19 */ /* 0x100fe20008001203 */
[----:B------:R-:W-:Y:S01]  /*83b0*/  ULDC UR7, c[0x0][0x144] ;  /* 0x0000510000077ab9 */ /* 0x000fe20000000800 */
[----:B------:R-:W-:-:S03]  /*83c0*/  SHF.R.U32.HI R3, RZ, UR10, R3 ;  /* 0x0000000aff037c19 */ /* 0x000fc60008011603 */
[----:B------:R-:W-:Y:S01]  /*83d0*/  IMAD.MOV.U32 R2, RZ, RZ, R18 ;  /* 0x000000ffff027224 */ /* 0x000fe200078e0012 */
[----:B------:R-:W-:Y:S06]  /*83e0*/  @!P1 BRA `(.L_x_177) ;  /* 0x0000000000289947 */ /* 0x000fec0003800000 */
        /* <DEDUP_REMOVED lines=10> */
.L_x_177:
[----:B------:R-:W-:Y:S01]  /*8490*/  UISETP.NE.AND UP0, UPT, UR61, URZ, UPT ;  /* 0x0000003f3d00728c */ /* 0x000fe2000bf05270 */
[----:B------:R-:W-:Y:S01]  /*84a0*/  R2UR UR10, R10 ;  /* 0x000000000a0a72ca */ /* 0x000fe200000e0000 */
[----:B------:R-:W-:Y:S01]  /*84b0*/  UIADD3 UR9, -UR9, URZ, URZ ;  /* 0x0000003f09097290 */ /* 0x000fe2000fffe13f */
[----:B------:R-:W-:Y:S01]  /*84c0*/  SHF.R.U64 R3, R2, UR12, R3 ;  /* 0x0000000c02037c19 */ /* 0x000fe20008001203 */
[----:B------:R-:W-:Y:S01]  /*84d0*/  UIMAD UR6, UR7, UR8, UR6 ;  /* 0x00000008070672a4 */ /* 0x000fe2000f8e0206 */
[----:B------:R-:W-:Y:S02]  /*84e0*/  LOP3.LUT R2, R14, UR53, RZ, 0xc0, !PT ;  /* 0x000000350e027c12 */ /* 0x000fe4000f8ec0ff */
[----:B------:R-:W-:Y:S01]  /*84f0*/  ULDC UR7, c[0x0][0x148] ;  /* 0x0000520000077ab9 */ /* 0x000fe20000000800 */
[----:B------:R-:W-:Y:S01]  /*8500*/  IMAD.MOV R5, RZ, RZ, -R3 ;  /* 0x000000ffff057224 */ /* 0x000fe200078e0a03 */
[----:B------:R-:W-:Y:S01]  /*8510*/  PLOP3.LUT P1, PT, PT, PT, UP0, 0x80, 0x0 ;  /* 0x000000000000781c */ /* 0x000fe20003f2f008 */
[----:B------:R-:W-:Y:S01]  /*8520*/  IMAD R4, R3, UR45, R2 ;  /* 0x0000002d03047c24 */ /* 0x000fe2000f8e0202 */
[----:B------:R-:W-:-:S03]  /*8530*/  @UP0 UIMAD UR6, UR7, UR9, UR11 ;  /* 0x00000009070602a4 */ /* 0x000fc6000f8e020b */
[----:B------:R-:W-:Y:S01]  /*8540*/  ULDC UR7, c[0x0][0x638] ;  /* 0x00018e0000077ab9 */ /* 0x000fe20000000800 */
[----:B------:R-:W-:Y:S01]  /*8550*/  LOP3.LUT R3, R12, UR10, RZ, 0xc0, !PT ;  /* 0x0000000a0c037c12 */ /* 0x000fe2000f8ec0ff */
[----:B------:R-:W-:Y:S02]  /*8560*/  IMAD R2, R5, UR7, R18 ;  /* 0x0000000705027c24 */ /* 0x000fe4000f8e0212 */
[----:B-1----:R-:W-:Y:S01]  /*8570*/  IMAD R11, R4, R11, UR6 ;  /* 0x00000006040b7e24 */ /* 0x002fe2000f8e020b */
[----:B------:R-:W-:Y:S01]  /*8580*/  ULDC UR6, c[0x0][0x600] ;  /* 0x0001800000067ab9 */ /* 0x000fe20000000800 */
[----:B------:R-:W-:Y:S02]  /*8590*/  IMAD.MOV.U32 R4, RZ, RZ, 0x1 ;  /* 0x00000001ff047424 */ /* 0x000fe400078e00ff */
[----:B------:R-:W-:-:S03]  /*85a0*/  IMAD R18, R2, UR6, R3 ;  /* 0x0000000602127c24 */ /* 0x000fc6000f8e0203 */
[----:B------:R-:W-:Y:S02]  /*85b0*/  PRMT R3, R4, 0x7610, R3 ;  /* 0x0000761004037816 */ /* 0x000fe40000000003 */
[----:B------:R-:W-:Y:S02]  /*85c0*/  SEL R2, R18, R11, !P1 ;  /* 0x0000000b12027207 */ /* 0x000fe40004800000 */
[----:B------:R-:W-:-:S07]  /*85d0*/  SEL R18, R11, R18, !P1 ;  /* 0x000000120b127207 */ /* 0x000fce0004800000 */
.L_x_175:
[----:B------:R-:W-:Y:S05]  /*85e0*/  BSYNC B1 ;  /* 0x0000000000017941 */ /* 0x000fea0003800000 */
.L_x_174:
[----:B------:R-:W-:-:S13]  /*85f0*/  LOP3.LUT P1, RZ, R3, 0xff, RZ, 0xc0, !PT ;  /* 0x000000ff03ff7812 */ /* 0x000fda000782c0ff */
[----:B------:R-:W-:Y:S05]  /*8600*/  @P1 BRA `(.L_x_178) ;  /* 0xfffffff000901947 */ /* 0x000fea000383ffff */
[----:B------:R-:W-:Y:S05]  /*8610*/  BSYNC B0 ;  /* 0x0000000000007941 */ /* 0x000fea0003800000 */
.L_x_166:
[----:B------:R-:W-:-:S03]  /*8620*/  UMOV UR6, 0xffffffff ;  /* 0xffffffff00067882 */ /* 0x000fc60000000000 */
[----:B------:R-:W-:Y:S05]  /*8630*/  BRA.DIV UR6, `(.L_x_179) ;  /* 0x0000000206fc7947 */ /* 0x000fea000b800000 */
[----:B------:R-:W-:-:S13]  /*8640*/  ELECT P6, URZ, PT ;  /* 0x00000000003f782f */ /* 0x000fda00038c0000 */
.L_x_193:
[----:B------:R-:W-:Y:S04]  /*8650*/  BSSY B0, `(.L_x_180) ;  /* 0x000001a000007945 */ /* 0x000fe80003800000 */
[----:B------:R-:W-:Y:S05]  /*8660*/  @!P6 BRA `(.L_x_181) ;  /* 0x000000000060e947 */ /* 0x000fea0003800000 */
[----:B------:R-:W-:-:S04]  /*8670*/  ULOP3.LUT UR6, UR38, 0x2, URZ, 0xfc, !UPT ;  /* 0x0000000226067892 */ /* 0x000fc8000f8efc3f */
[----:B------:R-:W-:-:S06]  /*8680*/  UISETP.NE.AND UP0, UPT, UR6, 0x3, UPT ;  /* 0x000000030600788c */ /* 0x000fcc000bf05270 */
[----:B------:R-:W-:-:S13]  /*8690*/  PLOP3.LUT P0, PT, PT, PT, UP0, 0x80, 0x0 ;  /* 0x000000000000781c */ /* 0x000fda0003f0f008 */
[----:B------:R-:W-:Y:S05]  /*86a0*/  @!P0 BRA `(.L_x_182) ;  /* 0x0000000000048947 */ /* 0x000fea0003800000 */
[----:B------:R-:W-:Y:S01]  /*86b0*/  BPT.TRAP 0x1 ;  /* 0x000000040000795c */ /* 0x000fe20000300000 */
.L_x_182:
[----:B------:R-:W0:Y:S01]  /*86c0*/  S2R R3, SR_CgaCtaId ;  /* 0x0000000000037919 */ /* 0x000e220000008800 */
[----:B------:R-:W-:-:S04]  /*86d0*/  MOV R2, 0x400 ;  /* 0x0000040000027802 */ /* 0x000fc80000000f00 */
[----:B0-----:R-:W-:Y:S02]  /*86e0*/  LEA R3, R3, R2, 0x18 ;  /* 0x0000000203037211 */ /* 0x001fe400078ec0ff */
[----:B------:R-:W-:-:S03]  /*86f0*/  SHF.L.U32 R2, R0, 0x1f, RZ ;  /* 0x0000001f00027819 */ /* 0x000fc600000006ff */
[----:B------:R-:W-:-:S04]  /*8700*/  VIADD R3, R3, 0x10 ;  /* 0x0000001003037836 */ /* 0x000fc80000000000 */
[C---:B------:R-:W-:Y:S02]  /*8710*/  IMAD R7, R8.reuse, 0x8, R3 ;  /* 0x0000000808077824 */ /* 0x040fe400078e0203 */
[----:B------:R-:W-:Y:S02]  /*8720*/  VIADD R8, R8, 0x1 ;  /* 0x0000000108087836 */ /* 0x000fe40000000000 */
[----:B------:R-:W0:Y:S03]  /*8730*/  SYNCS.PHASECHK.TRANS64.TRYWAIT P0, [R7+URZ], R2 ;  /* 0x00000002070075a7 */ /* 0x000e26000800017f */
[----:B------:R-:W-:-:S04]  /*8740*/  ISETP.NE.AND P1, PT, R8, 0x2, PT ;  /* 0x000000020800780c */ /* 0x000fc80003f25270 */
[----:B------:R-:W-:Y:S02]  /*8750*/  SEL R5, RZ, 0x1, P1 ;  /* 0x00000001ff057807 */ /* 0x000fe40000800000 */
[----:B------:R-:W-:Y:S02]  /*8760*/  SEL R8, R8, RZ, P1 ;  /* 0x000000ff08087207 */ /* 0x000fe40000800000 */
[----:B------:R-:W-:Y:S01]  /*8770*/  LOP3.LUT R0, R0, R5, RZ, 0x3c, !PT ;  /* 0x0000000500007212 */ /* 0x000fe200078e3cff */
[----:B0-----:R-:W-:Y:S06]  /*8780*/  @!P0 BRA `(.L_x_183) ;  /* 0x0000000000c88947 */ /* 0x001fec0003800000 */
.L_x_194:
[----:B------:R-:W-:Y:S01]  /*8790*/  IMAD R3, R8, 0x8, R3 ;  /* 0x0000000808037824 */ /* 0x000fe200078e0203 */
[----:B------:R-:W-:-:S07]  /*87a0*/  SHF.L.U32 R0, R0, 0x1f, RZ ;  /* 0x0000001f00007819 */ /* 0x000fce00000006ff */
.L_x_184:
[----:B-1----:R1:W3:Y:S02]  /*87b0*/  SYNCS.PHASECHK.TRANS64.TRYWAIT P0, [R3+URZ], R0 ;  /* 0x00000000030075a7 */ /* 0x0022e4000800017f */
[----:B---3--:R-:W-:Y:S05]  /*87c0*/  @!P0 NANOSLEEP.SYNCS 0x989680 ;  /* 0x009896800000895d */ /* 0x008fea0003900000 */
[----:B------:R-:W3:Y:S02]  /*87d0*/  @!P0 SYNCS.PHASECHK.TRANS64 P0, [R3+URZ], R0 ;  /* 0x00000000030085a7 */ /* 0x000ee4000800007f */
[----:B---3--:R-:W-:Y:S05]  /*87e0*/  @!P0 BRA `(.L_x_184) ;  /* 0xfffffffc00f08947 */ /* 0x008fea000383ffff */
.L_x_181:
[----:B------:R-:W-:Y:S05]  /*87f0*/  BSYNC B0 ;  /* 0x0000000000007941 */ /* 0x000fea0003800000 */
.L_x_180:
[----:B------:R-:W-:Y:S05]  /*8800*/  EXIT ;  /* 0x000000000000794d */ /* 0x000fea0003800000 */
.L_x_18:
[----:B0-----:R0:W1:Y:S02]  /*8810*/  SYNCS.PHASECHK.TRANS64.TRYWAIT P0, [R98+URZ+-0x8], R3 ;  /* 0xfffff803620075a7 */ /* 0x001064000800017f */
[----:B-1----:R-:W-:Y:S05]  /*8820*/  @!P0 NANOSLEEP.SYNCS 0x989680 ;  /* 0x009896800000895d */ /* 0x002fea0003900000 */
[----:B------:R-:W1:Y:S02]  /*8830*/  @!P0 SYNCS.PHASECHK.TRANS64 P0, [R98+URZ+-0x8], R3 ;  /* 0xfffff803620085a7 */ /* 0x000e64000800007f */
[----:B-1----:R-:W-:Y:S05]  /*8840*/  @!P0 BRA `(.L_x_18) ;  /* 0xfffffffc00f08947 */ /* 0x002fea000383ffff */
[----:B------:R-:W-:Y:S05]  /*8850*/  BRA `(.L_x_185) ;  /* 0xffffff9000087947 */ /* 0x000fea000383ffff */
.L_x_23:
[----:B-1----:R1:W2:Y:S02]  /*8860*/  SYNCS.PHASECHK.TRANS64.TRYWAIT P1, [R3+URZ], R0 ;  /* 0x00000000030075a7 */ /* 0x0022a4000802017f */
[----:B--2---:R-:W-:Y:S05]  /*8870*/  @!P1 NANOSLEEP.SYNCS 0x989680 ;  /* 0x009896800000995d */ /* 0x004fea0003900000 */
[----:B------:R-:W2:Y:S02]  /*8880*/  @!P1 SYNCS.PHASECHK.TRANS64 P1, [R3+URZ], R0 ;  /* 0x00000000030095a7 */ /* 0x000ea4000802007f */
[----:B--2---:R-:W-:Y:S05]  /*8890*/  @!P1 BRA `(.L_x_23) ;  /* 0xfffffffc00f09947 */ /* 0x004fea000383ffff */
[----:B------:R-:W-:Y:S05]  /*88a0*/  BRA `(.L_x_22) ;  /* 0xffffff9000807947 */ /* 0x000fea000383ffff */
.L_x_28:
[----:B-1----:R-:W-:-:S04]  /*88b0*/  IMAD.U32 R5, RZ, RZ, UR7 ;  /* 0x00000007ff057e24 */ /* 0x002fc8000f8e00ff */
[----:B------:R1:W2:Y:S03]  /*88c0*/  SYNCS.PHASECHK.TRANS64.TRYWAIT P1, [R5+URZ], R4 ;  /* 0x00000004050075a7 */ /* 0x0002a6000802017f */
[----:B--2---:R-:W-:Y:S05]  /*88d0*/  @!P1 NANOSLEEP.SYNCS 0x989680 ;  /* 0x009896800000995d */ /* 0x004fea0003900000 */
[----:B------:R-:W2:Y:S02]  /*88e0*/  @!P1 SYNCS.PHASECHK.TRANS64 P1, [R5+URZ], R4 ;  /* 0x00000004050095a7 */ /* 0x000ea4000802007f */
[----:B--2---:R-:W-:Y:S05]  /*88f0*/  @!P1 BRA `(.L_x_28) ;  /* 0xfffffffc00ec9947 */ /* 0x004fea000383ffff */
[----:B------:R-:W-:Y:S05]  /*8900*/  BRA `(.L_x_27) ;  /* 0xffffff9800a07947 */ /* 0x000fea000383ffff */
.L_x_34:
[----:B0-----:R0:W1:Y:S02]  /*8910*/  SYNCS.PHASECHK.TRANS64.TRYWAIT P0, [R98+URZ+0x8], R3 ;  /* 0x00000803620075a7 */ /* 0x001064000800017f */
[----:B-1----:R-:W-:Y:S05]  /*8920*/  @!P0 NANOSLEEP.SYNCS 0x989680 ;  /* 0x009896800000895d */ /* 0x002fea0003900000 */
[----:B------:R-:W1:Y:S02]  /*8930*/  @!P0 SYNCS.PHASECHK.TRANS64 P0, [R98+URZ+0x8], R3 ;  /* 0x00000803620085a7 */ /* 0x000e64000800007f */
[----:B-1----:R-:W-:Y:S05]  /*8940*/  @!P0 BRA `(.L_x_34) ;  /* 0xfffffffc00f08947 */ /* 0x002fea000383ffff */
[----:B------:R-:W-:Y:S05]  /*8950*/  BRA `(.L_x_186) ;  /* 0xffffffa4000c7947 */ /* 0x000fea000383ffff */
.L_x_167:
[----:B------:R-:W-:Y:S01]  /*8960*/  BSSY B1, `(.L_x_187) ;  /* 0x0000006000017945 */ /* 0x000fe20003800000 */
[----:B------:R-:W-:-:S07]  /*8970*/  IMAD.MOV.U32 R15, RZ, RZ, -0x1 ;  /* 0xffffffffff0f7424 */ /* 0x000fce00078e00ff */
[----:B--2--5:R-:W-:Y:S05]  /*8980*/  WARPSYNC.COLLECTIVE R15, `(.L_x_188) ;  /* 0x000000000f0c7348 */ /* 0x024fea0003c00000 */
[----:B------:R-:W-:Y:S02]  /*8990*/  ELECT P6, UR62, PT ;  /* 0x00000000003e782f */ /* 0x000fe400038c0000 */
[----:B------:R-:W-:Y:S01]  /*89a0*/  MOV R14, UR62 ;  /* 0x0000003e000e7c02 */ /* 0x000fe20008000f00 */
[----:B--2--5:R-:W-:Y:S10]  /*89b0*/  ENDCOLLECTIVE ;  /* 0x000000000000791b */ /* 0x024ff40003800000 */
.L_x_188:
[----:B------:R-:W-:Y:S05]  /*89c0*/  BSYNC B1 ;  /* 0x0000000000017941 */ /* 0x000fea0003800000 */
.L_x_187:
[----:B------:R-:W-:Y:S05]  /*89d0*/  BRA `(.L_x_189) ;  /* 0xffffffec00a87947 */ /* 0x000fea000383ffff */
.L_x_170:
[----:B-1----:R1:W3:Y:S02]  /*89e0*/  SYNCS.PHASECHK.TRANS64.TRYWAIT P1, [R7+URZ+0x10], R4 ;  /* 0x00001004070075a7 */ /* 0x0022e4000802017f */
[----:B---3--:R-:W-:Y:S05]  /*89f0*/  @!P1 NANOSLEEP.SYNCS 0x989680 ;  /* 0x009896800000995d */ /* 0x008fea0003900000 */
[----:B------:R-:W3:Y:S02]  /*8a00*/  @!P1 SYNCS.PHASECHK.TRANS64 P1, [R7+URZ+0x10], R4 ;  /* 0x00001004070095a7 */ /* 0x000ee4000802007f */
[----:B---3--:R-:W-:Y:S05]  /*8a10*/  @!P1 BRA `(.L_x_170) ;  /* 0xfffffffc00f09947 */ /* 0x008fea000383ffff */
[----:B------:R-:W-:Y:S05]  /*8a20*/  BRA `(.L_x_190) ;  /* 0xffffffec00e07947 */ /* 0x000fea000383ffff */
.L_x_179:
[----:B------:R-:W-:Y:S01]  /*8a30*/  BSSY B0, `(.L_x_191) ;  /* 0x0000006000007945 */ /* 0x000fe20003800000 */
[----:B------:R-:W-:-:S07]  /*8a40*/  IMAD.MOV.U32 R15, RZ, RZ, -0x1 ;  /* 0xffffffffff0f7424 */ /* 0x000fce00078e00ff */
[----:B--2--5:R-:W-:Y:S05]  /*8a50*/  WARPSYNC.COLLECTIVE R15, `(.L_x_192) ;  /* 0x000000000f0c7348 */ /* 0x024fea0003c00000 */
[----:B------:R-:W-:Y:S02]  /*8a60*/  ELECT P6, UR62, PT ;  /* 0x00000000003e782f */ /* 0x000fe400038c0000 */
[----:B------:R-:W-:Y:S01]  /*8a70*/  MOV R14, UR62 ;  /* 0x0000003e000e7c02 */ /* 0x000fe20008000f00 */
[----:B--2--5:R-:W-:Y:S10]  /*8a80*/  ENDCOLLECTIVE ;  /* 0x000000000000791b */ /* 0x024ff40003800000 */
.L_x_192:
[----:B------:R-:W-:Y:S05]  /*8a90*/  BSYNC B0 ;  /* 0x0000000000007941 */ /* 0x000fea0003800000 */
.L_x_191:
[----:B------:R-:W-:Y:S05]  /*8aa0*/  BRA `(.L_x_193) ;  /* 0xfffffff800e87947 */ /* 0x000fea000383ffff */
.L_x_183:
[----:B0-----:R0:W1:Y:S02]  /*8ab0*/  SYNCS.PHASECHK.TRANS64.TRYWAIT P0, [R7+URZ], R2 ;  /* 0x00000002070075a7 */ /* 0x001064000800017f */
[----:B-1----:R-:W-:Y:S05]  /*8ac0*/  @!P0 NANOSLEEP.SYNCS 0x989680 ;  /* 0x009896800000895d */ /* 0x002fea0003900000 */
[----:B------:R-:W1:Y:S02]  /*8ad0*/  @!P0 SYNCS.PHASECHK.TRANS64 P0, [R7+URZ], R2 ;  /* 0x00000002070085a7 */ /* 0x000e64000800007f */
[----:B-1----:R-:W-:Y:S05]  /*8ae0*/  @!P0 BRA `(.L_x_183) ;  /* 0xfffffffc00f08947 */ /* 0x002fea000383ffff */
[----:B------:R-:W-:Y:S05]  /*8af0*/  BRA `(.L_x_194) ;  /* 0xfffffffc00247947 */ /* 0x000fea000383ffff */
.L_x_195:
[----:B------:R-:W-:-:S00]  /*8b00*/  BRA `(.L_x_195) ;  /* 0xfffffffc00fc7947 */ /* 0x000fc0000383ffff */
[----:B------:R-:W-:-:S00]  /*8b10*/  NOP ;  /* 0x0000000000007918 */ /* 0x000fc00000000000 */
        /* <DEDUP_REMOVED lines=14> */
.L_x_196:


//--------------------- .nv.global.init           --------------------------
	.section	.nv.global.init,"aw",@progbits
.nv.global.init:
	.type		$str$22,@object
	.size		$str$22,($str$23 - $str$22)
$str$22:
        /*0000*/ 	.byte	0x6b, 0x5f, 0x74, 0x69, 0x6c, 0x65, 0x5f, 0x63, 0x6f, 0x75, 0x6e, 0x74, 0x20, 0x3e, 0x3d, 0x20
        /*0010*/ 	.byte	0x31, 0x00
	.type		$str$23,@object
	.size		$str$23,(__unnamed_1 - $str$23)
$str$23:
        /*0012*/ 	.byte	0x2f, 0x74, 0x6d, 0x70, 0x2f, 0x63, 0x75, 0x74, 0x6c, 0x61, 0x73, 0x73, 0x5f, 0x73, 0x77, 0x65
        /*0022*/ 	.byte	0x65, 0x70, 0x5f, 0x73, 0x72, 0x63, 0x2f, 0x69, 0x6e, 0x63, 0x6c, 0x75, 0x64, 0x65, 0x2f, 0x63
        /*0032*/ 	.byte	0x75, 0x74, 0x6c, 0x61, 0x73, 0x73, 0x2f, 0x67, 0x65, 0x6d, 0x6d, 0x2f, 0x63, 0x6f, 0x6c, 0x6c
        /*0042*/ 	.byte	0x65, 0x63, 0x74, 0x69, 0x76, 0x65, 0x2f, 0x73, 0x6d, 0x39, 0x30, 0x5f, 0x6d, 0x6d, 0x61, 0x5f
        /*0052*/ 	.byte	0x74, 0x6d, 0x61, 0x5f, 0x67, 0x6d, 0x6d, 0x61, 0x5f, 0x73, 0x73, 0x5f, 0x77, 0x61, 0x72, 0x70
        /*0062*/ 	.byte	0x73, 0x70, 0x65, 0x63, 0x69, 0x61, 0x6c, 0x69, 0x7a, 0x65, 0x64, 0x2e, 0x68, 0x70, 0x70, 0x00
	.type		__unnamed_1,@object
	.size		__unnamed_1,(.L_0 - __unnamed_1)
__unnamed_1:
        /*0072*/ 	.byte	0x76, 0x6f, 0x69, 0x64, 0x20, 0x63, 0x75, 0x74, 0x6c, 0x61, 0x73, 0x73, 0x3a, 0x3a, 0x67, 0x65
        /* <DEDUP_REMOVED lines=178> */
.L_0:


//--------------------- .nv.shared._ZN7cutlass13device_kernelINS_4gemm6kernel13GemmUniversalIN4cute5tupleIJiiiiEEENS1_10collective13CollectiveMmaINS1_34MainloopSm90TmaGmmaWarpSpecializedILi2ENS5_IJNS4_1CILi2EEESB_NSA_ILi1EEEEEENS1_32KernelTmaWarpSpecializedPingpongEEENS5_IJNSA_ILi64EEENSA_ILi128EEESH_EEENS_10tfloat32_tENS5_IJlSC_lEEESJ_SK_NS4_8TiledMMAINS4_8MMA_AtomIJNS4_4SM904GMMA30MMA_64x128x8_F32TF32TF32_SS_TNILNSO_7ScaleInE1ELSQ_1EEEEEENS4_6LayoutINS5_IJSC_SC_SC_EEENS5_IJNSA_ILi0EEESV_SV_EEEEENS5_IJNS4_10UnderscoreESY_SY_EEEEENS4_23SM90_TMA_LOAD_MULTICASTENS4_14ComposedLayoutINS4_7SwizzleILi3ELi4ELi3EEENS4_18smem_ptr_flag_bitsILi32EEENST_INS5_IJNSA_ILi8EEENSA_ILi32EEEEEENS5_IJS18_SC_EEEEEEEvNS4_8identityES11_S1C_vS1D_EENS_8epilogue10collective6detail29Sm90TmaWarpSpecializedAdapterINS1G_15DefaultEpilogueISJ_SK_SK_NS1F_6thread17LinearCombinationISJ_Li1EffLNS1K_9ScaleType4KindE0ELNS_15FloatRoundStyleE2ESJ_EENS1_15EpilogueDefaultEEEEEvvEEEEvNT_6ParamsE --------------------------
	.section	.nv.shared._ZN7cutlass13device_kernelINS_4gemm6kernel13GemmUniversalIN4cute5tupleIJiiiiEEENS1_10collective13CollectiveMmaINS1_34MainloopSm90TmaGmmaWarpSpecializedILi2ENS5_IJNS4_1CILi2EEESB_NSA_ILi1EEEEEENS1_32KernelTmaWarpSpecializedPingpongEEENS5_IJNSA_ILi64EEENSA_ILi128EEESH_EEENS_10tfloat32_tENS5_IJlSC_lEEESJ_SK_NS4_8TiledMMAINS4_8MMA_AtomIJNS4_4SM904GMMA30MMA_64x128x8_F32TF32TF32_SS_TNILNSO_7ScaleInE1ELSQ_1EEEEEENS4_6LayoutINS5_IJSC_SC_SC_EEENS5_IJNSA_ILi0EEESV_SV_EEEEENS5_IJNS4_10UnderscoreESY_SY_EEEEENS4_23SM90_TMA_LOAD_MULTICASTENS4_14ComposedLayoutINS4_7SwizzleILi3ELi4ELi3EEENS4_18smem_ptr_flag_bitsILi32EEENST_INS5_IJNSA_ILi8EEENSA_ILi32EEEEEENS5_IJS18_SC_EEEEEEEvNS4_8identityES11_S1C_vS1D_EENS_8epilogue10collective6detail29Sm90TmaWarpSpecializedAdapterINS1G_15DefaultEpilogueISJ_SK_SK_NS1F_6thread17LinearCombinationISJ_Li1EffLNS1K_9ScaleType4KindE0ELNS_15FloatRoundStyleE2ESJ_EENS1_15EpilogueDefaultEEEEEvvEEEEvNT_6ParamsE,"aw",@nobits
	.sectionflags	@""
	.align	16
	.zero		1024


//--------------------- .nv.shared.reserved.0     --------------------------
	.section	.nv.shared.reserved.0,"aw",@nobits
	.weak		__nv_reservedSMEM_offset_0_alias
	.size		__nv_reservedSMEM_offset_0_alias, 0, 0
	.other		__nv_reservedSMEM_offset_0_alias,@"STO_CUDA_RESERVED_SHARED STV_DEFAULT"
__nv_reservedSMEM_offset_0_alias:
	.zero		0


//--------------------- .nv.global                --------------------------
	.section	.nv.global,"aw",@nobits
.nv.global:
	.type		_ZN40_INTERNAL_0ac3b5a9_4_k_cu_157c8e8f_298374cute1_E,@object
	.size		_ZN40_INTERNAL_0ac3b5a9_4_k_cu_157c8e8f_298374cute1_E,(_ZN40_INTERNAL_0ac3b5a9_4_k_cu_157c8e8f_298374cuda3std3__45__cpo6cbeginE - _ZN40_INTERNAL_0ac3b5a9_4_k_cu_157c8e8f_298374cute1_E)
_ZN40_INTERNAL_0ac3b5a9_4_k_cu_157c8e8f_298374cute1_E:
	.zero		1
	.type		_ZN40_INTERNAL_0ac3b5a9_4_k_cu_157c8e8f_298374cuda3std3__45__cpo6cbeginE,@object
	.size		_ZN40_INTERNAL_0ac3b5a9_4_k_cu_157c8e8f_298374cuda3std3__45__cpo6cbeginE,(_ZN40_INTERNAL_0ac3b5a9_4_k_cu_157c8e8f_298374cuda3std3__48in_placeE - _ZN40_INTERNAL_0ac3b5a9_4_k_cu_157c8e8f_298374cuda3std3__45__cpo6cbeginE)
_ZN40_INTERNAL_0ac3b5a9_4_k_cu_157c8e8f_298374cuda3std3__45__cpo6cbeginE:
	.zero		1
	.type		_ZN40_INTERNAL_0ac3b5a9_4_k_cu_157c8e8f_298374cuda3std3__48in_placeE,@object
	.size		_ZN40_INTERNAL_0ac3b5a9_4_k_cu_157c8e8f_298374cuda3std3__48in_placeE,(_ZN40_INTERNAL_0ac3b5a9_4_k_cu_157c8e8f_298374cuda3std6ranges3__45__cpo9iter_moveE - _ZN40_INTERNAL_0ac3b5a9_4_k_cu_157c8e8f_298374cuda3std3__48in_placeE)
_ZN40_INTERNAL_0ac3b5a9_4_k_cu_157c8e8f_298374cuda3std3__48in_placeE:
	.zero		1
	.type		_ZN40_INTERNAL_0ac3b5a9_4_k_cu_157c8e8f_298374cuda3std6ranges3__45__cpo9iter_moveE,@object
	.size		_ZN40_INTERNAL_0ac3b5a9_4_k_cu_157c8e8f_298374cuda3std6ranges3__45__cpo9iter_moveE,(_ZN40_INTERNAL_0ac3b5a9_4_k_cu_157c8e8f_298374cuda3std3__45__cpo5beginE - _ZN40_INTERNAL_0ac3b5a9_4_k_cu_157c8e8f_298374cuda3std6ranges3__45__cpo9iter_moveE)
_ZN40_INTERNAL_0ac3b5a9_4_k_cu_157c8e8f_298374cuda3std6ranges3__45__cpo9iter_moveE:
	.zero		1
	.type		_ZN40_INTERNAL_0ac3b5a9_4_k_cu_157c8e8f_298374cuda3std3__45__cpo5beginE,@object
	.size		_ZN40_INTERNAL_0ac3b5a9_4_k_cu_157c8e8f_298374cuda3std3__45__cpo5beginE,(_ZN40_INTERNAL_0ac3b5a9_4_k_cu_157c8e8f_298374cuda3std3__442_GLOBAL__N__0ac3b5a9_4_k_cu_157c8e8f_298376ignoreE - _ZN40_INTERNAL_0ac3b5a9_4_k_cu_157c8e8f_298374cuda3std3__45__cpo5beginE)
_ZN40_INTERNAL_0ac3b5a9_4_k_cu_157c8e8f_298374cuda3std3__45__cpo5beginE:
	.zero		1
	.type		_ZN40_INTERNAL_0ac3b5a9_4_k_cu_157c8e8f_298374cuda3std3__442_GLOBAL__N__0ac3b5a9_4_k_cu_157c8e8f_298376ignoreE,@object
	.size		_ZN40_INTERNAL_0ac3b5a9_4_k_cu_157c8e8f_298374cuda3std3__442_GLOBAL__N__0ac3b5a9_4_k_cu_157c8e8f_298376ignoreE,(_ZN40_INTERNAL_0ac3b5a9_4_k_cu_157c8e8f_298374cute7productE - _ZN40_INTERNAL_0ac3b5a9_4_k_cu_157c8e8f_298374cuda3std3__442_GLOBAL__N__0ac3b5a9_4_k_cu_157c8e8f_298376ignoreE)
_ZN40_INTERNAL_0ac3b5a9_4_k_cu_157c8e8f_298374cuda3std3__442_GLOBAL__N__0ac3b5a9_4_k_cu_157c8e8f_298376ignoreE:
	.zero		1
	.type		_ZN40_INTERNAL_0ac3b5a9_4_k_cu_157c8e8f_298374cute7productE,@object
	.size		_ZN40_INTERNAL_0ac3b5a9_4_k_cu_157c8e8f_298374cute7productE,(_ZN40_INTERNAL_0ac3b5a9_4_k_cu_157c8e8f_298374cuda3std3__45__cpo3endE - _ZN40_INTERNAL_0ac3b5a9_4_k_cu_157c8e8f_298374cute7productE)
_ZN40_INTERNAL_0ac3b5a9_4_k_cu_157c8e8f_298374cute7productE:
	.zero		1
	.type		_ZN40_INTERNAL_0ac3b5a9_4_k_cu_157c8e8f_298374cuda3std3__45__cpo3endE,@object
	.size		_ZN40_INTERNAL_0ac3b5a9_4_k_cu_157c8e8f_298374cuda3std3__45__cpo3endE,(_ZN40_INTERNAL_0ac3b5a9_4_k_cu_157c8e8f_298374cuda3std3__419piecewise_constructE - _ZN40_INTERNAL_0ac3b5a9_4_k_cu_157c8e8f_298374cuda3std3__45__cpo3endE)
_ZN40_INTERNAL_0ac3b5a9_4_k_cu_157c8e8f_298374cuda3std3__45__cpo3endE:
	.zero		1
	.type		_ZN40_INTERNAL_0ac3b5a9_4_k_cu_157c8e8f_298374cuda3std3__419piecewise_constructE,@object
	.size		_ZN40_INTERNAL_0ac3b5a9_4_k_cu_157c8e8f_298374cuda3std3__419piecewise_constructE,(_ZN40_INTERNAL_0ac3b5a9_4_k_cu_157c8e8f_298374cuda3std3__45__cpo4cendE - _ZN40_INTERNAL_0ac3b5a9_4_k_cu_157c8e8f_298374cuda3std3__419piecewise_constructE)
_ZN40_INTERNAL_0ac3b5a9_4_k_cu_157c8e8f_298374cuda3std3__419piecewise_constructE:
	.zero		1
	.type		_ZN40_INTERNAL_0ac3b5a9_4_k_cu_157c8e8f_298374cuda3std3__45__cpo4cendE,@object
	.size		_ZN40_INTERNAL_0ac3b5a9_4_k_cu_157c8e8f_298374cuda3std3__45__cpo4cendE,(_ZN40_INTERNAL_0ac3b5a9_4_k_cu_157c8e8f_298374cuda3std6ranges3__45__cpo4swapE - _ZN40_INTERNAL_0ac3b5a9_4_k_cu_157c8e8f_298374cuda3std3__45__cpo4cendE)
_ZN40_INTERNAL_0ac3b5a9_4_k_cu_157c8e8f_298374cuda3std3__45__cpo4cendE:
	.zero		1
	.type		_ZN40_INTERNAL_0ac3b5a9_4_k_cu_157c8e8f_298374cuda3std6ranges3__45__cpo4swapE,@object
	.size		_ZN40_INTERNAL_0ac3b5a9_4_k_cu_157c8e8f_298374cuda3std6ranges3__45__cpo4swapE,(.L_8 - _ZN40_INTERNAL_0ac3b5a9_4_k_cu_157c8e8f_298374cuda3std6ranges3__45__cpo4swapE)
_ZN40_INTERNAL_0ac3b5a9_4_k_cu_157c8e8f_298374cuda3std6ranges3__45__cpo4swapE:
	.zero		1
.L_8:


//--------------------- .nv.constant0._ZN7cutlass13device_kernelINS_4gemm6kernel13GemmUniversalIN4cute5tupleIJiiiiEEENS1_10collective13CollectiveMmaINS1_34MainloopSm90TmaGmmaWarpSpecializedILi2ENS5_IJNS4_1CILi2EEESB_NSA_ILi1EEEEEENS1_32KernelTmaWarpSpecializedPingpongEEENS5_IJNSA_ILi64EEENSA_ILi128EEESH_EEENS_10tfloat32_tENS5_IJlSC_lEEESJ_SK_NS4_8TiledMMAINS4_8MMA_AtomIJNS4_4SM904GMMA30MMA_64x128x8_F32TF32TF32_SS_TNILNSO_7ScaleInE1ELSQ_1EEEEEENS4_6LayoutINS5_IJSC_SC_SC_EEENS5_IJNSA_ILi0EEESV_SV_EEEEENS5_IJNS4_10UnderscoreESY_SY_EEEEENS4_23SM90_TMA_LOAD_MULTICASTENS4_14ComposedLayoutINS4_7SwizzleILi3ELi4ELi3EEENS4_18smem_ptr_flag_bitsILi32EEENST_INS5_IJNSA_ILi8EEENSA_ILi32EEEEEENS5_IJS18_SC_EEEEEEEvNS4_8identityES11_S1C_vS1D_EENS_8epilogue10collective6detail29Sm90TmaWarpSpecializedAdapterINS1G_15DefaultEpilogueISJ_SK_SK_NS1F_6thread17LinearCombinationISJ_Li1EffLNS1K_9ScaleType4KindE0ELNS_15FloatRoundStyleE2ESJ_EENS1_15EpilogueDefaultEEEEEvvEEEEvNT_6ParamsE --------------------------
	.section	.nv.constant0._ZN7cutlass13device_kernelINS_4gemm6kernel13GemmUniversalIN4cute5tupleIJiiiiEEENS1_10collective13CollectiveMmaINS1_34MainloopSm90TmaGmmaWarpSpecializedILi2ENS5_IJNS4_1CILi2EEESB_NSA_ILi1EEEEEENS1_32KernelTmaWarpSpecializedPingpongEEENS5_IJNSA_ILi64EEENSA_ILi128EEESH_EEENS_10tfloat32_tENS5_IJlSC_lEEESJ_SK_NS4_8TiledMMAINS4_8MMA_AtomIJNS4_4SM904GMMA30MMA_64x128x8_F32TF32TF32_SS_TNILNSO_7ScaleInE1ELSQ_1EEEEEENS4_6LayoutINS5_IJSC_SC_SC_EEENS5_IJNSA_ILi0EEESV_SV_EEEEENS5_IJNS4_10UnderscoreESY_SY_EEEEENS4_23SM90_TMA_LOAD_MULTICASTENS4_14ComposedLayoutINS4_7SwizzleILi3ELi4ELi3EEENS4_18smem_ptr_flag_bitsILi32EEENST_INS5_IJNSA_ILi8EEENSA_ILi32EEEEEENS5_IJS18_SC_EEEEEEEvNS4_8identityES11_S1C_vS1D_EENS_8epilogue10collective6detail29Sm90TmaWarpSpecializedAdapterINS1G_15DefaultEpilogueISJ_SK_SK_NS1F_6thread17LinearCombinationISJ_Li1EffLNS1K_9ScaleType4KindE0ELNS_15FloatRoundStyleE2ESJ_EENS1_15EpilogueDefaultEEEEEvvEEEEvNT_6ParamsE,"a",@progbits
	.sectionflags	@""
	.align	4
.nv.constant0._ZN7cutlass13device_kernelINS_4gemm6kernel13GemmUniversalIN4cute5tupleIJiiiiEEENS1_10collective13CollectiveMmaINS1_34MainloopSm90TmaGmmaWarpSpecializedILi2ENS5_IJNS4_1CILi2EEESB_NSA_ILi1EEEEEENS1_32KernelTmaWarpSpecializedPingpongEEENS5_IJNSA_ILi64EEENSA_ILi128EEESH_EEENS_10tfloat32_tENS5_IJlSC_lEEESJ_SK_NS4_8TiledMMAINS4_8MMA_AtomIJNS4_4SM904GMMA30MMA_64x128x8_F32TF32TF32_SS_TNILNSO_7ScaleInE1ELSQ_1EEEEEENS4_6LayoutINS5_IJSC_SC_SC_EEENS5_IJNSA_ILi0EEESV_SV_EEEEENS5_IJNS4_10UnderscoreESY_SY_EEEEENS4_23SM90_TMA_LOAD_MULTICASTENS4_14ComposedLayoutINS4_7SwizzleILi3ELi4ELi3EEENS4_18smem_ptr_flag_bitsILi32EEENST_INS5_IJNSA_ILi8EEENSA_ILi32EEEEEENS5_IJS18_SC_EEEEEEEvNS4_8identityES11_S1C_vS1D_EENS_8epilogue10collective6detail29Sm90TmaWarpSpecializedAdapterINS1G_15DefaultEpilogueISJ_SK_SK_NS1F_6thread17LinearCombinationISJ_Li1EffLNS1K_9ScaleType4KindE0ELNS_15FloatRoundStyleE2ESJ_EENS1_15EpilogueDefaultEEEEEvvEEEEvNT_6ParamsE:
	.zero		1664


//--------------------- SYMBOLS --------------------------

	.type		.nv.reservedSmem.offset0,@object
	.size		.nv.reservedSmem.offset0,0x4
	.type		__assertfail,@function
